//
// Generated by NVIDIA NVVM Compiler
//
// Compiler Build ID: CL-36424714
// Cuda compilation tools, release 13.0, V13.0.88
// Based on NVVM 20.0.0
//

.version 9.0
.target sm_100
.address_size 64

	// .globl	_Z17gpu_prepare_statePN6thrust24THRUST_300001_SM_1000_NS7complexIdEEiS2_
.func  (.param .align 16 .b8 func_retval0[16]) __internal_trig_reduction_slowpathd
(
	.param .b64 __internal_trig_reduction_slowpathd_param_0
)
;
.const .align 8 .f64 sqrt2;
.const .align 4 .u32 num_qubits;
.const .align 4 .u32 hs_dim;
.global .align 1 .b8 _ZN34_INTERNAL_29afbb46_4_k_cu_d057beb34cuda3std3__45__cpo5beginE[1];
.global .align 1 .b8 _ZN34_INTERNAL_29afbb46_4_k_cu_d057beb34cuda3std3__45__cpo3endE[1];
.global .align 1 .b8 _ZN34_INTERNAL_29afbb46_4_k_cu_d057beb34cuda3std3__45__cpo6cbeginE[1];
.global .align 1 .b8 _ZN34_INTERNAL_29afbb46_4_k_cu_d057beb34cuda3std3__45__cpo4cendE[1];
.global .align 1 .b8 _ZN34_INTERNAL_29afbb46_4_k_cu_d057beb34cuda3std3__45__cpo6rbeginE[1];
.global .align 1 .b8 _ZN34_INTERNAL_29afbb46_4_k_cu_d057beb34cuda3std3__45__cpo4rendE[1];
.global .align 1 .b8 _ZN34_INTERNAL_29afbb46_4_k_cu_d057beb34cuda3std3__45__cpo7crbeginE[1];
.global .align 1 .b8 _ZN34_INTERNAL_29afbb46_4_k_cu_d057beb34cuda3std3__45__cpo5crendE[1];
.global .align 1 .b8 _ZN34_INTERNAL_29afbb46_4_k_cu_d057beb34cuda3std3__436_GLOBAL__N__29afbb46_4_k_cu_d057beb36ignoreE[1];
.global .align 1 .b8 _ZN34_INTERNAL_29afbb46_4_k_cu_d057beb34cuda3std3__419piecewise_constructE[1];
.global .align 1 .b8 _ZN34_INTERNAL_29afbb46_4_k_cu_d057beb34cuda3std3__48in_placeE[1];
.global .align 1 .b8 _ZN34_INTERNAL_29afbb46_4_k_cu_d057beb34cuda3std3__420unreachable_sentinelE[1];
.global .align 1 .b8 _ZN34_INTERNAL_29afbb46_4_k_cu_d057beb34cuda3std3__47nulloptE[1];
.global .align 1 .b8 _ZN34_INTERNAL_29afbb46_4_k_cu_d057beb34cuda3std3__48unexpectE[1];
.global .align 1 .b8 _ZN34_INTERNAL_29afbb46_4_k_cu_d057beb34cuda3std6ranges3__45__cpo4swapE[1];
.global .align 1 .b8 _ZN34_INTERNAL_29afbb46_4_k_cu_d057beb34cuda3std6ranges3__45__cpo9iter_moveE[1];
.global .align 1 .b8 _ZN34_INTERNAL_29afbb46_4_k_cu_d057beb34cuda3std6ranges3__45__cpo5beginE[1];
.global .align 1 .b8 _ZN34_INTERNAL_29afbb46_4_k_cu_d057beb34cuda3std6ranges3__45__cpo3endE[1];
.global .align 1 .b8 _ZN34_INTERNAL_29afbb46_4_k_cu_d057beb34cuda3std6ranges3__45__cpo6cbeginE[1];
.global .align 1 .b8 _ZN34_INTERNAL_29afbb46_4_k_cu_d057beb34cuda3std6ranges3__45__cpo4cendE[1];
.global .align 1 .b8 _ZN34_INTERNAL_29afbb46_4_k_cu_d057beb34cuda3std6ranges3__45__cpo7advanceE[1];
.global .align 1 .b8 _ZN34_INTERNAL_29afbb46_4_k_cu_d057beb34cuda3std6ranges3__45__cpo9iter_swapE[1];
.global .align 1 .b8 _ZN34_INTERNAL_29afbb46_4_k_cu_d057beb34cuda3std6ranges3__45__cpo4nextE[1];
.global .align 1 .b8 _ZN34_INTERNAL_29afbb46_4_k_cu_d057beb34cuda3std6ranges3__45__cpo4prevE[1];
.global .align 1 .b8 _ZN34_INTERNAL_29afbb46_4_k_cu_d057beb34cuda3std6ranges3__45__cpo4dataE[1];
.global .align 1 .b8 _ZN34_INTERNAL_29afbb46_4_k_cu_d057beb34cuda3std6ranges3__45__cpo5cdataE[1];
.global .align 1 .b8 _ZN34_INTERNAL_29afbb46_4_k_cu_d057beb34cuda3std6ranges3__45__cpo4sizeE[1];
.global .align 1 .b8 _ZN34_INTERNAL_29afbb46_4_k_cu_d057beb34cuda3std6ranges3__45__cpo5ssizeE[1];
.global .align 1 .b8 _ZN34_INTERNAL_29afbb46_4_k_cu_d057beb34cuda3std6ranges3__45__cpo8distanceE[1];
.global .align 1 .b8 _ZN34_INTERNAL_29afbb46_4_k_cu_d057beb36thrust24THRUST_300001_SM_1000_NS8cuda_cub3parE[1];
.global .align 1 .b8 _ZN34_INTERNAL_29afbb46_4_k_cu_d057beb36thrust24THRUST_300001_SM_1000_NS8cuda_cub10par_nosyncE[1];
.global .align 1 .b8 _ZN34_INTERNAL_29afbb46_4_k_cu_d057beb36thrust24THRUST_300001_SM_1000_NS6system6detail10sequential3seqE[1];
.global .align 1 .b8 _ZN34_INTERNAL_29afbb46_4_k_cu_d057beb36thrust24THRUST_300001_SM_1000_NS12placeholders2_1E[1];
.global .align 1 .b8 _ZN34_INTERNAL_29afbb46_4_k_cu_d057beb36thrust24THRUST_300001_SM_1000_NS12placeholders2_2E[1];
.global .align 1 .b8 _ZN34_INTERNAL_29afbb46_4_k_cu_d057beb36thrust24THRUST_300001_SM_1000_NS12placeholders2_3E[1];
.global .align 1 .b8 _ZN34_INTERNAL_29afbb46_4_k_cu_d057beb36thrust24THRUST_300001_SM_1000_NS12placeholders2_4E[1];
.global .align 1 .b8 _ZN34_INTERNAL_29afbb46_4_k_cu_d057beb36thrust24THRUST_300001_SM_1000_NS12placeholders2_5E[1];
.global .align 1 .b8 _ZN34_INTERNAL_29afbb46_4_k_cu_d057beb36thrust24THRUST_300001_SM_1000_NS12placeholders2_6E[1];
.global .align 1 .b8 _ZN34_INTERNAL_29afbb46_4_k_cu_d057beb36thrust24THRUST_300001_SM_1000_NS12placeholders2_7E[1];
.global .align 1 .b8 _ZN34_INTERNAL_29afbb46_4_k_cu_d057beb36thrust24THRUST_300001_SM_1000_NS12placeholders2_8E[1];
.global .align 1 .b8 _ZN34_INTERNAL_29afbb46_4_k_cu_d057beb36thrust24THRUST_300001_SM_1000_NS12placeholders2_9E[1];
.global .align 1 .b8 _ZN34_INTERNAL_29afbb46_4_k_cu_d057beb36thrust24THRUST_300001_SM_1000_NS12placeholders3_10E[1];
.global .align 1 .b8 _ZN34_INTERNAL_29afbb46_4_k_cu_d057beb36thrust24THRUST_300001_SM_1000_NS3seqE[1];
.global .align 8 .b8 __cudart_i2opi_d[144] = {8, 93, 141, 31, 177, 95, 251, 107, 234, 146, 82, 138, 247, 57, 7, 61, 123, 241, 229, 235, 199, 186, 39, 117, 45, 234, 95, 158, 102, 63, 70, 79, 183, 9, 203, 39, 207, 126, 54, 109, 31, 109, 10, 90, 139, 17, 47, 239, 15, 152, 5, 222, 255, 151, 248, 31, 59, 40, 249, 189, 139, 95, 132, 156, 244, 57, 83, 131, 57, 214, 145, 57, 65, 126, 95, 180, 38, 112, 156, 233, 132, 68, 187, 46, 245, 53, 130, 232, 62, 167, 41, 177, 28, 235, 29, 254, 28, 146, 209, 9, 234, 46, 73, 6, 224, 210, 77, 66, 58, 110, 36, 183, 97, 197, 187, 222, 171, 99, 81, 254, 65, 144, 67, 60, 153, 149, 98, 219, 192, 221, 52, 245, 209, 87, 39, 252, 41, 21, 68, 78, 110, 131, 249, 162};
.global .align 16 .b8 __cudart_sin_cos_coeffs[128] = {70, 210, 176, 44, 241, 229, 90, 190, 146, 227, 172, 105, 227, 29, 199, 62, 161, 98, 219, 25, 160, 1, 42, 191, 24, 8, 17, 17, 17, 17, 129, 63, 84, 85, 85, 85, 85, 85, 197, 191, 0, 0, 0, 0, 0, 0, 0, 0, 0, 0, 0, 0, 0, 0, 0, 0, 100, 129, 253, 32, 131, 255, 168, 189, 40, 133, 239, 193, 167, 238, 33, 62, 217, 230, 6, 142, 79, 126, 146, 190, 233, 188, 221, 25, 160, 1, 250, 62, 71, 93, 193, 22, 108, 193, 86, 191, 81, 85, 85, 85, 85, 85, 165, 63, 0, 0, 0, 0, 0, 0, 224, 191, 0, 0, 0, 0, 0, 0, 240, 63};

.visible .entry _Z17gpu_prepare_statePN6thrust24THRUST_300001_SM_1000_NS7complexIdEEiS2_(
	.param .u64 .ptr .align 1 _Z17gpu_prepare_statePN6thrust24THRUST_300001_SM_1000_NS7complexIdEEiS2__param_0,
	.param .u32 _Z17gpu_prepare_statePN6thrust24THRUST_300001_SM_1000_NS7complexIdEEiS2__param_1,
	.param .align 16 .b8 _Z17gpu_prepare_statePN6thrust24THRUST_300001_SM_1000_NS7complexIdEEiS2__param_2[16]
)
{
	.reg .pred 	%p<2>;
	.reg .b32 	%r<7>;
	.reg .b64 	%rd<5>;
	.reg .b64 	%fd<5>;

	ld.param.u64 	%rd1, [_Z17gpu_prepare_statePN6thrust24THRUST_300001_SM_1000_NS7complexIdEEiS2__param_0];
	ld.param.u32 	%r1, [_Z17gpu_prepare_statePN6thrust24THRUST_300001_SM_1000_NS7complexIdEEiS2__param_1];
	ld.param.v2.f64 	{%fd1, %fd2}, [_Z17gpu_prepare_statePN6thrust24THRUST_300001_SM_1000_NS7complexIdEEiS2__param_2];
	mov.u32 	%r2, %tid.x;
	mov.u32 	%r3, %ctaid.x;
	mov.u32 	%r4, %ntid.x;
	mad.lo.s32 	%r5, %r3, %r4, %r2;
	rem.s32 	%r6, %r5, %r1;
	setp.eq.s32 	%p1, %r6, 0;
	selp.f64 	%fd3, %fd1, 0d0000000000000000, %p1;
	selp.f64 	%fd4, %fd2, 0d0000000000000000, %p1;
	cvta.to.global.u64 	%rd2, %rd1;
	mul.wide.s32 	%rd3, %r5, 16;
	add.s64 	%rd4, %rd2, %rd3;
	st.global.v2.f64 	[%rd4], {%fd3, %fd4};
	ret;

}
	// .globl	_Z16swap_gate_kernelPN6thrust24THRUST_300001_SM_1000_NS7complexIdEEii
.visible .entry _Z16swap_gate_kernelPN6thrust24THRUST_300001_SM_1000_NS7complexIdEEii(
	.param .u64 .ptr .align 1 _Z16swap_gate_kernelPN6thrust24THRUST_300001_SM_1000_NS7complexIdEEii_param_0,
	.param .u32 _Z16swap_gate_kernelPN6thrust24THRUST_300001_SM_1000_NS7complexIdEEii_param_1,
	.param .u32 _Z16swap_gate_kernelPN6thrust24THRUST_300001_SM_1000_NS7complexIdEEii_param_2
)
{
	.reg .pred 	%p<3>;
	.reg .b32 	%r<17>;
	.reg .b64 	%rd<7>;
	.reg .b64 	%fd<5>;

	ld.param.u64 	%rd1, [_Z16swap_gate_kernelPN6thrust24THRUST_300001_SM_1000_NS7complexIdEEii_param_0];
	ld.param.u32 	%r2, [_Z16swap_gate_kernelPN6thrust24THRUST_300001_SM_1000_NS7complexIdEEii_param_1];
	ld.param.u32 	%r3, [_Z16swap_gate_kernelPN6thrust24THRUST_300001_SM_1000_NS7complexIdEEii_param_2];
	mov.u32 	%r4, %tid.x;
	mov.u32 	%r5, %ctaid.x;
	mov.u32 	%r6, %ntid.x;
	mad.lo.s32 	%r1, %r5, %r6, %r4;
	shr.u32 	%r7, %r1, %r2;
	shr.u32 	%r8, %r1, %r3;
	not.b32 	%r9, %r8;
	and.b32  	%r10, %r7, %r9;
	and.b32  	%r11, %r10, 1;
	setp.eq.b32 	%p1, %r11, 1;
	not.pred 	%p2, %p1;
	@%p2 bra 	$L__BB1_2;
	cvta.to.global.u64 	%rd2, %rd1;
	mov.b32 	%r12, 1;
	shl.b32 	%r13, %r12, %r2;
	shl.b32 	%r14, %r12, %r3;
	or.b32  	%r15, %r14, %r13;
	xor.b32  	%r16, %r15, %r1;
	mul.wide.s32 	%rd3, %r1, 16;
	add.s64 	%rd4, %rd2, %rd3;
	mul.wide.s32 	%rd5, %r16, 16;
	add.s64 	%rd6, %rd2, %rd5;
	ld.global.v2.f64 	{%fd1, %fd2}, [%rd4];
	ld.global.v2.f64 	{%fd3, %fd4}, [%rd6];
	st.global.v2.f64 	[%rd4], {%fd3, %fd4};
	st.global.v2.f64 	[%rd6], {%fd1, %fd2};
$L__BB1_2:
	ret;

}
	// .globl	_Z17apply_gate_kernelPN6thrust24THRUST_300001_SM_1000_NS7complexIdEEiiid
.visible .entry _Z17apply_gate_kernelPN6thrust24THRUST_300001_SM_1000_NS7complexIdEEiiid(
	.param .u64 .ptr .align 1 _Z17apply_gate_kernelPN6thrust24THRUST_300001_SM_1000_NS7complexIdEEiiid_param_0,
	.param .u32 _Z17apply_gate_kernelPN6thrust24THRUST_300001_SM_1000_NS7complexIdEEiiid_param_1,
	.param .u32 _Z17apply_gate_kernelPN6thrust24THRUST_300001_SM_1000_NS7complexIdEEiiid_param_2,
	.param .u32 _Z17apply_gate_kernelPN6thrust24THRUST_300001_SM_1000_NS7complexIdEEiiid_param_3,
	.param .f64 _Z17apply_gate_kernelPN6thrust24THRUST_300001_SM_1000_NS7complexIdEEiiid_param_4
)
{
	.reg .pred 	%p<8>;
	.reg .b32 	%r<24>;
	.reg .b64 	%rd<15>;
	.reg .b64 	%fd<61>;

	ld.param.u64 	%rd2, [_Z17apply_gate_kernelPN6thrust24THRUST_300001_SM_1000_NS7complexIdEEiiid_param_0];
	ld.param.u32 	%r3, [_Z17apply_gate_kernelPN6thrust24THRUST_300001_SM_1000_NS7complexIdEEiiid_param_1];
	ld.param.u32 	%r5, [_Z17apply_gate_kernelPN6thrust24THRUST_300001_SM_1000_NS7complexIdEEiiid_param_2];
	ld.param.u32 	%r4, [_Z17apply_gate_kernelPN6thrust24THRUST_300001_SM_1000_NS7complexIdEEiiid_param_3];
	cvta.to.global.u64 	%rd1, %rd2;
	mov.u32 	%r6, %tid.x;
	mov.u32 	%r7, %ctaid.x;
	mov.u32 	%r8, %ntid.x;
	mad.lo.s32 	%r9, %r7, %r8, %r6;
	mov.b32 	%r10, -1;
	shl.b32 	%r11, %r10, %r5;
	not.b32 	%r12, %r11;
	ld.const.u32 	%r13, [hs_dim];
	add.s32 	%r14, %r13, %r11;
	and.b32  	%r15, %r14, %r9;
	shl.b32 	%r16, %r15, 1;
	and.b32  	%r17, %r9, %r12;
	mov.b32 	%r18, 1;
	shl.b32 	%r1, %r18, %r5;
	or.b32  	%r19, %r17, %r16;
	or.b32  	%r2, %r19, %r1;
	setp.gt.s32 	%p1, %r3, 2;
	@%p1 bra 	$L__BB2_4;
	setp.eq.s32 	%p4, %r3, 1;
	@%p4 bra 	$L__BB2_8;
	setp.eq.s32 	%p5, %r3, 2;
	@%p5 bra 	$L__BB2_3;
	bra.uni 	$L__BB2_10;
$L__BB2_3:
	mov.f64 	%fd25, 0dBEB6428A6AA4698A;
	mul.rn.f64 	%fd26, %fd25, %fd25;
	fma.rn.f64 	%fd27, %fd26, 0d3DE5DB65F9785EBA, 0dBE5AE5F12CB0D246;
	fma.rn.f64 	%fd28, %fd27, %fd26, 0d3EC71DE369ACE392;
	fma.rn.f64 	%fd29, %fd28, %fd26, 0dBF2A01A019DB62A1;
	fma.rn.f64 	%fd30, %fd29, %fd26, 0d3F81111111110818;
	fma.rn.f64 	%fd31, %fd30, %fd26, 0dBFC5555555555554;
	fma.rn.f64 	%fd32, %fd31, %fd26, 0d0000000000000000;
	fma.rn.f64 	%fd33, %fd32, 0dBEB6428A6AA4698A, 0dBEB6428A6AA4698A;
	mov.f64 	%fd34, 0d0000000000000000;
	sub.f64 	%fd35, %fd34, %fd33;
	mul.f64 	%fd36, %fd35, %fd35;
	mov.f64 	%fd37, 0d3FF0000000000000;
	sub.f64 	%fd38, %fd37, %fd36;
	sqrt.rn.f64 	%fd39, %fd38;
	mul.wide.s32 	%rd9, %r2, 16;
	add.s64 	%rd10, %rd1, %rd9;
	ld.global.v2.f64 	{%fd40, %fd41}, [%rd10];
	mul.f64 	%fd42, %fd35, %fd40;
	mul.f64 	%fd43, %fd39, %fd41;
	sub.f64 	%fd44, %fd42, %fd43;
	mul.f64 	%fd45, %fd35, %fd41;
	fma.rn.f64 	%fd46, %fd39, %fd40, %fd45;
	st.global.v2.f64 	[%rd10], {%fd44, %fd46};
	bra.uni 	$L__BB2_10;
$L__BB2_4:
	setp.eq.s32 	%p2, %r3, 3;
	@%p2 bra 	$L__BB2_9;
	setp.eq.s32 	%p3, %r3, 4;
	@%p3 bra 	$L__BB2_6;
	bra.uni 	$L__BB2_10;
$L__BB2_6:
	shr.u32 	%r20, %r2, %r4;
	and.b32  	%r21, %r20, 1;
	setp.eq.b32 	%p6, %r21, 1;
	not.pred 	%p7, %p6;
	@%p7 bra 	$L__BB2_10;
	xor.b32  	%r22, %r2, %r1;
	mul.wide.s32 	%rd3, %r2, 16;
	add.s64 	%rd4, %rd1, %rd3;
	mul.wide.s32 	%rd5, %r22, 16;
	add.s64 	%rd6, %rd1, %rd5;
	ld.global.v2.f64 	{%fd1, %fd2}, [%rd4];
	ld.global.v2.f64 	{%fd3, %fd4}, [%rd6];
	st.global.v2.f64 	[%rd4], {%fd3, %fd4};
	st.global.v2.f64 	[%rd6], {%fd1, %fd2};
	bra.uni 	$L__BB2_10;
$L__BB2_8:
	xor.b32  	%r23, %r2, %r1;
	ld.const.f64 	%fd47, [sqrt2];
	rcp.rn.f64 	%fd48, %fd47;
	mul.wide.s32 	%rd11, %r23, 16;
	add.s64 	%rd12, %rd1, %rd11;
	mul.wide.s32 	%rd13, %r2, 16;
	add.s64 	%rd14, %rd1, %rd13;
	ld.global.v2.f64 	{%fd49, %fd50}, [%rd12];
	ld.global.v2.f64 	{%fd51, %fd52}, [%rd14];
	sub.f64 	%fd53, %fd49, %fd51;
	sub.f64 	%fd54, %fd50, %fd52;
	mul.f64 	%fd55, %fd48, %fd53;
	mul.f64 	%fd56, %fd48, %fd54;
	add.f64 	%fd57, %fd51, %fd49;
	add.f64 	%fd58, %fd52, %fd50;
	mul.f64 	%fd59, %fd48, %fd57;
	mul.f64 	%fd60, %fd48, %fd58;
	st.global.v2.f64 	[%rd12], {%fd59, %fd60};
	st.global.v2.f64 	[%rd14], {%fd55, %fd56};
	bra.uni 	$L__BB2_10;
$L__BB2_9:
	mov.f64 	%fd5, 0d3FE921F9F01B866E;
	mul.rn.f64 	%fd6, %fd5, %fd5;
	fma.rn.f64 	%fd7, %fd6, 0dBDA8FF8320FD8164, 0d3E21EEA7C1EF8528;
	fma.rn.f64 	%fd8, %fd7, %fd6, 0dBE927E4F8E06E6D9;
	fma.rn.f64 	%fd9, %fd8, %fd6, 0d3EFA01A019DDBCE9;
	fma.rn.f64 	%fd10, %fd9, %fd6, 0dBF56C16C16C15D47;
	fma.rn.f64 	%fd11, %fd10, %fd6, 0d3FA5555555555551;
	fma.rn.f64 	%fd12, %fd11, %fd6, 0dBFE0000000000000;
	fma.rn.f64 	%fd13, %fd12, %fd6, 0d3FF0000000000000;
	mul.f64 	%fd14, %fd13, %fd13;
	mov.f64 	%fd15, 0d3FF0000000000000;
	sub.f64 	%fd16, %fd15, %fd14;
	sqrt.rn.f64 	%fd17, %fd16;
	mul.wide.s32 	%rd7, %r2, 16;
	add.s64 	%rd8, %rd1, %rd7;
	ld.global.v2.f64 	{%fd18, %fd19}, [%rd8];
	mul.f64 	%fd20, %fd13, %fd18;
	mul.f64 	%fd21, %fd17, %fd19;
	sub.f64 	%fd22, %fd20, %fd21;
	mul.f64 	%fd23, %fd13, %fd19;
	fma.rn.f64 	%fd24, %fd17, %fd18, %fd23;
	st.global.v2.f64 	[%rd8], {%fd22, %fd24};
$L__BB2_10:
	ret;

}
	// .globl	_Z11qft_segmentiPN6thrust24THRUST_300001_SM_1000_NS7complexIdEE
.visible .entry _Z11qft_segmentiPN6thrust24THRUST_300001_SM_1000_NS7complexIdEE(
	.param .u32 _Z11qft_segmentiPN6thrust24THRUST_300001_SM_1000_NS7complexIdEE_param_0,
	.param .u64 .ptr .align 1 _Z11qft_segmentiPN6thrust24THRUST_300001_SM_1000_NS7complexIdEE_param_1
)
{
	.reg .pred 	%p<26>;
	.reg .b32 	%r<85>;
	.reg .b64 	%rd<19>;
	.reg .b64 	%fd<175>;

	ld.param.u32 	%r27, [_Z11qft_segmentiPN6thrust24THRUST_300001_SM_1000_NS7complexIdEE_param_0];
	ld.param.u64 	%rd2, [_Z11qft_segmentiPN6thrust24THRUST_300001_SM_1000_NS7complexIdEE_param_1];
	cvta.to.global.u64 	%rd3, %rd2;
	mov.u32 	%r28, %tid.x;
	mov.u32 	%r29, %ctaid.x;
	mov.u32 	%r30, %ntid.x;
	mad.lo.s32 	%r31, %r29, %r30, %r28;
	mov.b32 	%r32, -1;
	shl.b32 	%r33, %r32, %r27;
	not.b32 	%r34, %r33;
	ld.const.u32 	%r35, [hs_dim];
	add.s32 	%r36, %r35, %r33;
	and.b32  	%r37, %r36, %r31;
	shl.b32 	%r38, %r37, 1;
	and.b32  	%r39, %r31, %r34;
	mov.b32 	%r40, 1;
	shl.b32 	%r41, %r40, %r27;
	or.b32  	%r42, %r39, %r38;
	or.b32  	%r1, %r42, %r41;
	xor.b32  	%r43, %r1, %r41;
	ld.const.f64 	%fd36, [sqrt2];
	rcp.rn.f64 	%fd37, %fd36;
	mul.wide.s32 	%rd4, %r43, 16;
	add.s64 	%rd5, %rd3, %rd4;
	mul.wide.s32 	%rd6, %r1, 16;
	add.s64 	%rd1, %rd3, %rd6;
	ld.global.v2.f64 	{%fd38, %fd39}, [%rd5];
	ld.global.v2.f64 	{%fd40, %fd41}, [%rd1];
	sub.f64 	%fd42, %fd38, %fd40;
	sub.f64 	%fd43, %fd39, %fd41;
	mul.f64 	%fd166, %fd37, %fd42;
	mul.f64 	%fd165, %fd37, %fd43;
	add.f64 	%fd44, %fd40, %fd38;
	add.f64 	%fd45, %fd41, %fd39;
	mul.f64 	%fd46, %fd37, %fd44;
	mul.f64 	%fd47, %fd37, %fd45;
	st.global.v2.f64 	[%rd5], {%fd46, %fd47};
	st.global.v2.f64 	[%rd1], {%fd166, %fd165};
	setp.lt.s32 	%p1, %r27, 1;
	@%p1 bra 	$L__BB3_26;
	setp.eq.s32 	%p2, %r27, 1;
	mov.b32 	%r82, 0;
	@%p2 bra 	$L__BB3_18;
	and.b32  	%r82, %r27, 2147483646;
	neg.s32 	%r75, %r82;
	mov.b32 	%r77, 0;
	mov.u64 	%rd13, __cudart_sin_cos_coeffs;
	mov.u32 	%r76, %r27;
$L__BB3_3:
	shr.u32 	%r46, %r1, %r77;
	and.b32  	%r47, %r46, 1;
	setp.eq.b32 	%p3, %r47, 1;
	not.pred 	%p4, %p3;
	@%p4 bra 	$L__BB3_10;
	mov.b32 	%r48, 1;
	shl.b32 	%r49, %r48, %r76;
	cvt.rn.f64.s32 	%fd48, %r49;
	mov.f64 	%fd49, 0d400921F9F01B866E;
	div.rn.f64 	%fd5, %fd49, %fd48;
	abs.f64 	%fd6, %fd5;
	setp.neu.f64 	%p5, %fd6, 0d7FF0000000000000;
	@%p5 bra 	$L__BB3_6;
	mov.f64 	%fd55, 0d0000000000000000;
	mul.rn.f64 	%fd164, %fd5, %fd55;
	mov.b32 	%r79, 1;
	bra.uni 	$L__BB3_9;
$L__BB3_6:
	mul.f64 	%fd50, %fd5, 0d3FE45F306DC9C883;
	cvt.rni.s32.f64 	%r78, %fd50;
	cvt.rn.f64.s32 	%fd51, %r78;
	fma.rn.f64 	%fd52, %fd51, 0dBFF921FB54442D18, %fd5;
	fma.rn.f64 	%fd53, %fd51, 0dBC91A62633145C00, %fd52;
	fma.rn.f64 	%fd164, %fd51, 0dB97B839A252049C0, %fd53;
	setp.ltu.f64 	%p6, %fd6, 0d41E0000000000000;
	@%p6 bra 	$L__BB3_8;
	{ // callseq 0, 0
	.param .b64 param0;
	st.param.f64 	[param0], %fd5;
	.param .align 16 .b8 retval0[16];
	call.uni (retval0), 
	__internal_trig_reduction_slowpathd, 
	(
	param0
	);
	ld.param.f64 	%fd164, [retval0];
	ld.param.b32 	%r78, [retval0+8];
	} // callseq 0
$L__BB3_8:
	add.s32 	%r79, %r78, 1;
$L__BB3_9:
	shl.b32 	%r52, %r79, 6;
	cvt.u64.u32 	%rd7, %r52;
	and.b64  	%rd8, %rd7, 64;
	add.s64 	%rd10, %rd13, %rd8;
	mul.rn.f64 	%fd56, %fd164, %fd164;
	and.b32  	%r53, %r79, 1;
	setp.eq.b32 	%p7, %r53, 1;
	selp.f64 	%fd57, 0dBDA8FF8320FD8164, 0d3DE5DB65F9785EBA, %p7;
	ld.global.nc.v2.f64 	{%fd58, %fd59}, [%rd10];
	fma.rn.f64 	%fd60, %fd57, %fd56, %fd58;
	fma.rn.f64 	%fd61, %fd60, %fd56, %fd59;
	ld.global.nc.v2.f64 	{%fd62, %fd63}, [%rd10+16];
	fma.rn.f64 	%fd64, %fd61, %fd56, %fd62;
	fma.rn.f64 	%fd65, %fd64, %fd56, %fd63;
	ld.global.nc.v2.f64 	{%fd66, %fd67}, [%rd10+32];
	fma.rn.f64 	%fd68, %fd65, %fd56, %fd66;
	fma.rn.f64 	%fd69, %fd68, %fd56, %fd67;
	fma.rn.f64 	%fd70, %fd69, %fd164, %fd164;
	fma.rn.f64 	%fd71, %fd69, %fd56, 0d3FF0000000000000;
	selp.f64 	%fd72, %fd71, %fd70, %p7;
	and.b32  	%r54, %r79, 2;
	setp.eq.s32 	%p8, %r54, 0;
	mov.f64 	%fd73, 0d0000000000000000;
	sub.f64 	%fd74, %fd73, %fd72;
	selp.f64 	%fd75, %fd72, %fd74, %p8;
	mul.f64 	%fd76, %fd75, %fd75;
	mov.f64 	%fd77, 0d3FF0000000000000;
	sub.f64 	%fd78, %fd77, %fd76;
	sqrt.rn.f64 	%fd79, %fd78;
	setp.lt.f64 	%p9, %fd5, 0d0000000000000000;
	neg.f64 	%fd80, %fd79;
	selp.f64 	%fd81, %fd80, %fd79, %p9;
	mul.f64 	%fd82, %fd166, %fd75;
	mul.f64 	%fd83, %fd165, %fd81;
	sub.f64 	%fd12, %fd82, %fd83;
	mul.f64 	%fd84, %fd166, %fd81;
	fma.rn.f64 	%fd165, %fd165, %fd75, %fd84;
	st.global.v2.f64 	[%rd1], {%fd12, %fd165};
	mov.f64 	%fd166, %fd12;
$L__BB3_10:
	and.b32  	%r56, %r46, 2;
	setp.eq.s32 	%p10, %r56, 0;
	@%p10 bra 	$L__BB3_17;
	add.s32 	%r57, %r76, -1;
	mov.b32 	%r58, 1;
	shl.b32 	%r59, %r58, %r57;
	cvt.rn.f64.s32 	%fd85, %r59;
	mov.f64 	%fd86, 0d400921F9F01B866E;
	div.rn.f64 	%fd16, %fd86, %fd85;
	abs.f64 	%fd17, %fd16;
	setp.eq.f64 	%p11, %fd17, 0d7FF0000000000000;
	@%p11 bra 	$L__BB3_15;
	mul.f64 	%fd87, %fd16, 0d3FE45F306DC9C883;
	cvt.rni.s32.f64 	%r80, %fd87;
	cvt.rn.f64.s32 	%fd88, %r80;
	fma.rn.f64 	%fd89, %fd88, 0dBFF921FB54442D18, %fd16;
	fma.rn.f64 	%fd90, %fd88, 0dBC91A62633145C00, %fd89;
	fma.rn.f64 	%fd168, %fd88, 0dB97B839A252049C0, %fd90;
	setp.ltu.f64 	%p12, %fd17, 0d41E0000000000000;
	@%p12 bra 	$L__BB3_14;
	{ // callseq 1, 0
	.param .b64 param0;
	st.param.f64 	[param0], %fd16;
	.param .align 16 .b8 retval0[16];
	call.uni (retval0), 
	__internal_trig_reduction_slowpathd, 
	(
	param0
	);
	ld.param.f64 	%fd168, [retval0];
	ld.param.b32 	%r80, [retval0+8];
	} // callseq 1
$L__BB3_14:
	add.s32 	%r81, %r80, 1;
	bra.uni 	$L__BB3_16;
$L__BB3_15:
	mov.f64 	%fd92, 0d0000000000000000;
	mul.rn.f64 	%fd168, %fd16, %fd92;
	mov.b32 	%r81, 1;
$L__BB3_16:
	shl.b32 	%r62, %r81, 6;
	cvt.u64.u32 	%rd11, %r62;
	and.b64  	%rd12, %rd11, 64;
	add.s64 	%rd14, %rd13, %rd12;
	mul.rn.f64 	%fd93, %fd168, %fd168;
	and.b32  	%r63, %r81, 1;
	setp.eq.b32 	%p13, %r63, 1;
	selp.f64 	%fd94, 0dBDA8FF8320FD8164, 0d3DE5DB65F9785EBA, %p13;
	ld.global.nc.v2.f64 	{%fd95, %fd96}, [%rd14];
	fma.rn.f64 	%fd97, %fd94, %fd93, %fd95;
	fma.rn.f64 	%fd98, %fd97, %fd93, %fd96;
	ld.global.nc.v2.f64 	{%fd99, %fd100}, [%rd14+16];
	fma.rn.f64 	%fd101, %fd98, %fd93, %fd99;
	fma.rn.f64 	%fd102, %fd101, %fd93, %fd100;
	ld.global.nc.v2.f64 	{%fd103, %fd104}, [%rd14+32];
	fma.rn.f64 	%fd105, %fd102, %fd93, %fd103;
	fma.rn.f64 	%fd106, %fd105, %fd93, %fd104;
	fma.rn.f64 	%fd107, %fd106, %fd168, %fd168;
	fma.rn.f64 	%fd108, %fd106, %fd93, 0d3FF0000000000000;
	selp.f64 	%fd109, %fd108, %fd107, %p13;
	and.b32  	%r64, %r81, 2;
	setp.eq.s32 	%p14, %r64, 0;
	mov.f64 	%fd110, 0d0000000000000000;
	sub.f64 	%fd111, %fd110, %fd109;
	selp.f64 	%fd112, %fd109, %fd111, %p14;
	mul.f64 	%fd113, %fd112, %fd112;
	mov.f64 	%fd114, 0d3FF0000000000000;
	sub.f64 	%fd115, %fd114, %fd113;
	sqrt.rn.f64 	%fd116, %fd115;
	setp.lt.f64 	%p15, %fd16, 0d0000000000000000;
	neg.f64 	%fd117, %fd116;
	selp.f64 	%fd118, %fd117, %fd116, %p15;
	mul.f64 	%fd119, %fd166, %fd112;
	mul.f64 	%fd120, %fd165, %fd118;
	sub.f64 	%fd23, %fd119, %fd120;
	mul.f64 	%fd121, %fd166, %fd118;
	fma.rn.f64 	%fd165, %fd165, %fd112, %fd121;
	st.global.v2.f64 	[%rd1], {%fd23, %fd165};
	mov.f64 	%fd166, %fd23;
$L__BB3_17:
	add.s32 	%r77, %r77, 2;
	add.s32 	%r76, %r76, -2;
	add.s32 	%r75, %r75, 2;
	setp.ne.s32 	%p16, %r75, 0;
	@%p16 bra 	$L__BB3_3;
$L__BB3_18:
	and.b32  	%r65, %r27, 1;
	setp.eq.b32 	%p17, %r65, 1;
	not.pred 	%p18, %p17;
	@%p18 bra 	$L__BB3_26;
	sub.s32 	%r21, %r27, %r82;
	shr.u32 	%r66, %r1, %r82;
	and.b32  	%r67, %r66, 1;
	setp.eq.b32 	%p19, %r67, 1;
	not.pred 	%p20, %p19;
	@%p20 bra 	$L__BB3_26;
	mov.b32 	%r68, 1;
	shl.b32 	%r69, %r68, %r21;
	cvt.rn.f64.s32 	%fd122, %r69;
	mov.f64 	%fd123, 0d400921F9F01B866E;
	div.rn.f64 	%fd29, %fd123, %fd122;
	abs.f64 	%fd30, %fd29;
	setp.eq.f64 	%p21, %fd30, 0d7FF0000000000000;
	@%p21 bra 	$L__BB3_24;
	mul.f64 	%fd124, %fd29, 0d3FE45F306DC9C883;
	cvt.rni.s32.f64 	%r83, %fd124;
	cvt.rn.f64.s32 	%fd125, %r83;
	fma.rn.f64 	%fd126, %fd125, 0dBFF921FB54442D18, %fd29;
	fma.rn.f64 	%fd127, %fd125, 0dBC91A62633145C00, %fd126;
	fma.rn.f64 	%fd174, %fd125, 0dB97B839A252049C0, %fd127;
	setp.ltu.f64 	%p22, %fd30, 0d41E0000000000000;
	@%p22 bra 	$L__BB3_23;
	{ // callseq 2, 0
	.param .b64 param0;
	st.param.f64 	[param0], %fd29;
	.param .align 16 .b8 retval0[16];
	call.uni (retval0), 
	__internal_trig_reduction_slowpathd, 
	(
	param0
	);
	ld.param.f64 	%fd174, [retval0];
	ld.param.b32 	%r83, [retval0+8];
	} // callseq 2
$L__BB3_23:
	add.s32 	%r84, %r83, 1;
	bra.uni 	$L__BB3_25;
$L__BB3_24:
	mov.f64 	%fd129, 0d0000000000000000;
	mul.rn.f64 	%fd174, %fd29, %fd129;
	mov.b32 	%r84, 1;
$L__BB3_25:
	shl.b32 	%r72, %r84, 6;
	cvt.u64.u32 	%rd15, %r72;
	and.b64  	%rd16, %rd15, 64;
	mov.u64 	%rd17, __cudart_sin_cos_coeffs;
	add.s64 	%rd18, %rd17, %rd16;
	mul.rn.f64 	%fd130, %fd174, %fd174;
	and.b32  	%r73, %r84, 1;
	setp.eq.b32 	%p23, %r73, 1;
	selp.f64 	%fd131, 0dBDA8FF8320FD8164, 0d3DE5DB65F9785EBA, %p23;
	ld.global.nc.v2.f64 	{%fd132, %fd133}, [%rd18];
	fma.rn.f64 	%fd134, %fd131, %fd130, %fd132;
	fma.rn.f64 	%fd135, %fd134, %fd130, %fd133;
	ld.global.nc.v2.f64 	{%fd136, %fd137}, [%rd18+16];
	fma.rn.f64 	%fd138, %fd135, %fd130, %fd136;
	fma.rn.f64 	%fd139, %fd138, %fd130, %fd137;
	ld.global.nc.v2.f64 	{%fd140, %fd141}, [%rd18+32];
	fma.rn.f64 	%fd142, %fd139, %fd130, %fd140;
	fma.rn.f64 	%fd143, %fd142, %fd130, %fd141;
	fma.rn.f64 	%fd144, %fd143, %fd174, %fd174;
	fma.rn.f64 	%fd145, %fd143, %fd130, 0d3FF0000000000000;
	selp.f64 	%fd146, %fd145, %fd144, %p23;
	and.b32  	%r74, %r84, 2;
	setp.eq.s32 	%p24, %r74, 0;
	mov.f64 	%fd147, 0d0000000000000000;
	sub.f64 	%fd148, %fd147, %fd146;
	selp.f64 	%fd149, %fd146, %fd148, %p24;
	mul.f64 	%fd150, %fd149, %fd149;
	mov.f64 	%fd151, 0d3FF0000000000000;
	sub.f64 	%fd152, %fd151, %fd150;
	sqrt.rn.f64 	%fd153, %fd152;
	setp.lt.f64 	%p25, %fd29, 0d0000000000000000;
	neg.f64 	%fd154, %fd153;
	selp.f64 	%fd155, %fd154, %fd153, %p25;
	mul.f64 	%fd156, %fd166, %fd149;
	mul.f64 	%fd157, %fd165, %fd155;
	sub.f64 	%fd158, %fd156, %fd157;
	mul.f64 	%fd159, %fd166, %fd155;
	fma.rn.f64 	%fd160, %fd165, %fd149, %fd159;
	st.global.v2.f64 	[%rd1], {%fd158, %fd160};
$L__BB3_26:
	ret;

}
	// .globl	_Z19inverse_qft_segmentiPN6thrust24THRUST_300001_SM_1000_NS7complexIdEE
.visible .entry _Z19inverse_qft_segmentiPN6thrust24THRUST_300001_SM_1000_NS7complexIdEE(
	.param .u32 _Z19inverse_qft_segmentiPN6thrust24THRUST_300001_SM_1000_NS7complexIdEE_param_0,
	.param .u64 .ptr .align 1 _Z19inverse_qft_segmentiPN6thrust24THRUST_300001_SM_1000_NS7complexIdEE_param_1
)
{
	.reg .pred 	%p<26>;
	.reg .b32 	%r<85>;
	.reg .b64 	%rd<19>;
	.reg .b64 	%fd<165>;

	ld.param.u32 	%r28, [_Z19inverse_qft_segmentiPN6thrust24THRUST_300001_SM_1000_NS7complexIdEE_param_0];
	ld.param.u64 	%rd3, [_Z19inverse_qft_segmentiPN6thrust24THRUST_300001_SM_1000_NS7complexIdEE_param_1];
	cvta.to.global.u64 	%rd1, %rd3;
	mov.u32 	%r29, %tid.x;
	mov.u32 	%r30, %ctaid.x;
	mov.u32 	%r31, %ntid.x;
	mad.lo.s32 	%r32, %r30, %r31, %r29;
	mov.b32 	%r33, -1;
	shl.b32 	%r34, %r33, %r28;
	not.b32 	%r35, %r34;
	ld.const.u32 	%r36, [hs_dim];
	add.s32 	%r37, %r36, %r34;
	and.b32  	%r38, %r37, %r32;
	shl.b32 	%r39, %r38, 1;
	and.b32  	%r40, %r32, %r35;
	mov.b32 	%r41, 1;
	shl.b32 	%r1, %r41, %r28;
	or.b32  	%r42, %r40, %r39;
	or.b32  	%r2, %r42, %r1;
	setp.lt.s32 	%p1, %r28, 1;
	mul.wide.s32 	%rd4, %r2, 16;
	add.s64 	%rd2, %rd1, %rd4;
	@%p1 bra 	$L__BB4_26;
	setp.eq.s32 	%p2, %r28, 1;
	mov.b32 	%r82, 0;
	@%p2 bra 	$L__BB4_18;
	and.b32  	%r82, %r28, 2147483646;
	neg.s32 	%r75, %r82;
	mov.b32 	%r77, 0;
	mov.u64 	%rd11, __cudart_sin_cos_coeffs;
	mov.u32 	%r76, %r28;
$L__BB4_3:
	shr.u32 	%r45, %r2, %r77;
	and.b32  	%r46, %r45, 1;
	setp.eq.b32 	%p3, %r46, 1;
	not.pred 	%p4, %p3;
	@%p4 bra 	$L__BB4_10;
	mov.b32 	%r47, 1;
	shl.b32 	%r48, %r47, %r76;
	cvt.rn.f64.s32 	%fd22, %r48;
	mov.f64 	%fd23, 0dC00921F9F01B866E;
	div.rn.f64 	%fd1, %fd23, %fd22;
	abs.f64 	%fd2, %fd1;
	setp.neu.f64 	%p5, %fd2, 0d7FF0000000000000;
	@%p5 bra 	$L__BB4_6;
	mov.f64 	%fd29, 0d0000000000000000;
	mul.rn.f64 	%fd160, %fd1, %fd29;
	mov.b32 	%r79, 1;
	bra.uni 	$L__BB4_9;
$L__BB4_6:
	mul.f64 	%fd24, %fd1, 0d3FE45F306DC9C883;
	cvt.rni.s32.f64 	%r78, %fd24;
	cvt.rn.f64.s32 	%fd25, %r78;
	fma.rn.f64 	%fd26, %fd25, 0dBFF921FB54442D18, %fd1;
	fma.rn.f64 	%fd27, %fd25, 0dBC91A62633145C00, %fd26;
	fma.rn.f64 	%fd160, %fd25, 0dB97B839A252049C0, %fd27;
	setp.ltu.f64 	%p6, %fd2, 0d41E0000000000000;
	@%p6 bra 	$L__BB4_8;
	{ // callseq 3, 0
	.param .b64 param0;
	st.param.f64 	[param0], %fd1;
	.param .align 16 .b8 retval0[16];
	call.uni (retval0), 
	__internal_trig_reduction_slowpathd, 
	(
	param0
	);
	ld.param.f64 	%fd160, [retval0];
	ld.param.b32 	%r78, [retval0+8];
	} // callseq 3
$L__BB4_8:
	add.s32 	%r79, %r78, 1;
$L__BB4_9:
	shl.b32 	%r51, %r79, 6;
	cvt.u64.u32 	%rd5, %r51;
	and.b64  	%rd6, %rd5, 64;
	add.s64 	%rd8, %rd11, %rd6;
	mul.rn.f64 	%fd30, %fd160, %fd160;
	and.b32  	%r52, %r79, 1;
	setp.eq.b32 	%p7, %r52, 1;
	selp.f64 	%fd31, 0dBDA8FF8320FD8164, 0d3DE5DB65F9785EBA, %p7;
	ld.global.nc.v2.f64 	{%fd32, %fd33}, [%rd8];
	fma.rn.f64 	%fd34, %fd31, %fd30, %fd32;
	fma.rn.f64 	%fd35, %fd34, %fd30, %fd33;
	ld.global.nc.v2.f64 	{%fd36, %fd37}, [%rd8+16];
	fma.rn.f64 	%fd38, %fd35, %fd30, %fd36;
	fma.rn.f64 	%fd39, %fd38, %fd30, %fd37;
	ld.global.nc.v2.f64 	{%fd40, %fd41}, [%rd8+32];
	fma.rn.f64 	%fd42, %fd39, %fd30, %fd40;
	fma.rn.f64 	%fd43, %fd42, %fd30, %fd41;
	fma.rn.f64 	%fd44, %fd43, %fd160, %fd160;
	fma.rn.f64 	%fd45, %fd43, %fd30, 0d3FF0000000000000;
	selp.f64 	%fd46, %fd45, %fd44, %p7;
	and.b32  	%r53, %r79, 2;
	setp.eq.s32 	%p8, %r53, 0;
	mov.f64 	%fd47, 0d0000000000000000;
	sub.f64 	%fd48, %fd47, %fd46;
	selp.f64 	%fd49, %fd46, %fd48, %p8;
	mul.f64 	%fd50, %fd49, %fd49;
	mov.f64 	%fd51, 0d3FF0000000000000;
	sub.f64 	%fd52, %fd51, %fd50;
	sqrt.rn.f64 	%fd53, %fd52;
	setp.lt.f64 	%p9, %fd1, 0d0000000000000000;
	neg.f64 	%fd54, %fd53;
	selp.f64 	%fd55, %fd54, %fd53, %p9;
	ld.global.v2.f64 	{%fd56, %fd57}, [%rd2];
	mul.f64 	%fd58, %fd56, %fd49;
	mul.f64 	%fd59, %fd57, %fd55;
	sub.f64 	%fd60, %fd58, %fd59;
	mul.f64 	%fd61, %fd56, %fd55;
	fma.rn.f64 	%fd62, %fd57, %fd49, %fd61;
	st.global.v2.f64 	[%rd2], {%fd60, %fd62};
$L__BB4_10:
	and.b32  	%r55, %r45, 2;
	setp.eq.s32 	%p10, %r55, 0;
	@%p10 bra 	$L__BB4_17;
	add.s32 	%r56, %r76, -1;
	mov.b32 	%r57, 1;
	shl.b32 	%r58, %r57, %r56;
	cvt.rn.f64.s32 	%fd63, %r58;
	mov.f64 	%fd64, 0dC00921F9F01B866E;
	div.rn.f64 	%fd8, %fd64, %fd63;
	abs.f64 	%fd9, %fd8;
	setp.eq.f64 	%p11, %fd9, 0d7FF0000000000000;
	@%p11 bra 	$L__BB4_15;
	mul.f64 	%fd65, %fd8, 0d3FE45F306DC9C883;
	cvt.rni.s32.f64 	%r80, %fd65;
	cvt.rn.f64.s32 	%fd66, %r80;
	fma.rn.f64 	%fd67, %fd66, 0dBFF921FB54442D18, %fd8;
	fma.rn.f64 	%fd68, %fd66, 0dBC91A62633145C00, %fd67;
	fma.rn.f64 	%fd162, %fd66, 0dB97B839A252049C0, %fd68;
	setp.ltu.f64 	%p12, %fd9, 0d41E0000000000000;
	@%p12 bra 	$L__BB4_14;
	{ // callseq 4, 0
	.param .b64 param0;
	st.param.f64 	[param0], %fd8;
	.param .align 16 .b8 retval0[16];
	call.uni (retval0), 
	__internal_trig_reduction_slowpathd, 
	(
	param0
	);
	ld.param.f64 	%fd162, [retval0];
	ld.param.b32 	%r80, [retval0+8];
	} // callseq 4
$L__BB4_14:
	add.s32 	%r81, %r80, 1;
	bra.uni 	$L__BB4_16;
$L__BB4_15:
	mov.f64 	%fd70, 0d0000000000000000;
	mul.rn.f64 	%fd162, %fd8, %fd70;
	mov.b32 	%r81, 1;
$L__BB4_16:
	shl.b32 	%r61, %r81, 6;
	cvt.u64.u32 	%rd9, %r61;
	and.b64  	%rd10, %rd9, 64;
	add.s64 	%rd12, %rd11, %rd10;
	mul.rn.f64 	%fd71, %fd162, %fd162;
	and.b32  	%r62, %r81, 1;
	setp.eq.b32 	%p13, %r62, 1;
	selp.f64 	%fd72, 0dBDA8FF8320FD8164, 0d3DE5DB65F9785EBA, %p13;
	ld.global.nc.v2.f64 	{%fd73, %fd74}, [%rd12];
	fma.rn.f64 	%fd75, %fd72, %fd71, %fd73;
	fma.rn.f64 	%fd76, %fd75, %fd71, %fd74;
	ld.global.nc.v2.f64 	{%fd77, %fd78}, [%rd12+16];
	fma.rn.f64 	%fd79, %fd76, %fd71, %fd77;
	fma.rn.f64 	%fd80, %fd79, %fd71, %fd78;
	ld.global.nc.v2.f64 	{%fd81, %fd82}, [%rd12+32];
	fma.rn.f64 	%fd83, %fd80, %fd71, %fd81;
	fma.rn.f64 	%fd84, %fd83, %fd71, %fd82;
	fma.rn.f64 	%fd85, %fd84, %fd162, %fd162;
	fma.rn.f64 	%fd86, %fd84, %fd71, 0d3FF0000000000000;
	selp.f64 	%fd87, %fd86, %fd85, %p13;
	and.b32  	%r63, %r81, 2;
	setp.eq.s32 	%p14, %r63, 0;
	mov.f64 	%fd88, 0d0000000000000000;
	sub.f64 	%fd89, %fd88, %fd87;
	selp.f64 	%fd90, %fd87, %fd89, %p14;
	mul.f64 	%fd91, %fd90, %fd90;
	mov.f64 	%fd92, 0d3FF0000000000000;
	sub.f64 	%fd93, %fd92, %fd91;
	sqrt.rn.f64 	%fd94, %fd93;
	setp.lt.f64 	%p15, %fd8, 0d0000000000000000;
	neg.f64 	%fd95, %fd94;
	selp.f64 	%fd96, %fd95, %fd94, %p15;
	ld.global.v2.f64 	{%fd97, %fd98}, [%rd2];
	mul.f64 	%fd99, %fd97, %fd90;
	mul.f64 	%fd100, %fd98, %fd96;
	sub.f64 	%fd101, %fd99, %fd100;
	mul.f64 	%fd102, %fd97, %fd96;
	fma.rn.f64 	%fd103, %fd98, %fd90, %fd102;
	st.global.v2.f64 	[%rd2], {%fd101, %fd103};
$L__BB4_17:
	add.s32 	%r77, %r77, 2;
	add.s32 	%r76, %r76, -2;
	add.s32 	%r75, %r75, 2;
	setp.ne.s32 	%p16, %r75, 0;
	@%p16 bra 	$L__BB4_3;
$L__BB4_18:
	and.b32  	%r64, %r28, 1;
	setp.eq.b32 	%p17, %r64, 1;
	not.pred 	%p18, %p17;
	@%p18 bra 	$L__BB4_26;
	sub.s32 	%r22, %r28, %r82;
	shr.u32 	%r65, %r2, %r82;
	and.b32  	%r66, %r65, 1;
	setp.eq.b32 	%p19, %r66, 1;
	not.pred 	%p20, %p19;
	@%p20 bra 	$L__BB4_26;
	mov.b32 	%r67, 1;
	shl.b32 	%r68, %r67, %r22;
	cvt.rn.f64.s32 	%fd104, %r68;
	mov.f64 	%fd105, 0dC00921F9F01B866E;
	div.rn.f64 	%fd15, %fd105, %fd104;
	abs.f64 	%fd16, %fd15;
	setp.eq.f64 	%p21, %fd16, 0d7FF0000000000000;
	@%p21 bra 	$L__BB4_24;
	mul.f64 	%fd106, %fd15, 0d3FE45F306DC9C883;
	cvt.rni.s32.f64 	%r83, %fd106;
	cvt.rn.f64.s32 	%fd107, %r83;
	fma.rn.f64 	%fd108, %fd107, 0dBFF921FB54442D18, %fd15;
	fma.rn.f64 	%fd109, %fd107, 0dBC91A62633145C00, %fd108;
	fma.rn.f64 	%fd164, %fd107, 0dB97B839A252049C0, %fd109;
	setp.ltu.f64 	%p22, %fd16, 0d41E0000000000000;
	@%p22 bra 	$L__BB4_23;
	{ // callseq 5, 0
	.param .b64 param0;
	st.param.f64 	[param0], %fd15;
	.param .align 16 .b8 retval0[16];
	call.uni (retval0), 
	__internal_trig_reduction_slowpathd, 
	(
	param0
	);
	ld.param.f64 	%fd164, [retval0];
	ld.param.b32 	%r83, [retval0+8];
	} // callseq 5
$L__BB4_23:
	add.s32 	%r84, %r83, 1;
	bra.uni 	$L__BB4_25;
$L__BB4_24:
	mov.f64 	%fd111, 0d0000000000000000;
	mul.rn.f64 	%fd164, %fd15, %fd111;
	mov.b32 	%r84, 1;
$L__BB4_25:
	shl.b32 	%r71, %r84, 6;
	cvt.u64.u32 	%rd13, %r71;
	and.b64  	%rd14, %rd13, 64;
	mov.u64 	%rd15, __cudart_sin_cos_coeffs;
	add.s64 	%rd16, %rd15, %rd14;
	mul.rn.f64 	%fd112, %fd164, %fd164;
	and.b32  	%r72, %r84, 1;
	setp.eq.b32 	%p23, %r72, 1;
	selp.f64 	%fd113, 0dBDA8FF8320FD8164, 0d3DE5DB65F9785EBA, %p23;
	ld.global.nc.v2.f64 	{%fd114, %fd115}, [%rd16];
	fma.rn.f64 	%fd116, %fd113, %fd112, %fd114;
	fma.rn.f64 	%fd117, %fd116, %fd112, %fd115;
	ld.global.nc.v2.f64 	{%fd118, %fd119}, [%rd16+16];
	fma.rn.f64 	%fd120, %fd117, %fd112, %fd118;
	fma.rn.f64 	%fd121, %fd120, %fd112, %fd119;
	ld.global.nc.v2.f64 	{%fd122, %fd123}, [%rd16+32];
	fma.rn.f64 	%fd124, %fd121, %fd112, %fd122;
	fma.rn.f64 	%fd125, %fd124, %fd112, %fd123;
	fma.rn.f64 	%fd126, %fd125, %fd164, %fd164;
	fma.rn.f64 	%fd127, %fd125, %fd112, 0d3FF0000000000000;
	selp.f64 	%fd128, %fd127, %fd126, %p23;
	and.b32  	%r73, %r84, 2;
	setp.eq.s32 	%p24, %r73, 0;
	mov.f64 	%fd129, 0d0000000000000000;
	sub.f64 	%fd130, %fd129, %fd128;
	selp.f64 	%fd131, %fd128, %fd130, %p24;
	mul.f64 	%fd132, %fd131, %fd131;
	mov.f64 	%fd133, 0d3FF0000000000000;
	sub.f64 	%fd134, %fd133, %fd132;
	sqrt.rn.f64 	%fd135, %fd134;
	setp.lt.f64 	%p25, %fd15, 0d0000000000000000;
	neg.f64 	%fd136, %fd135;
	selp.f64 	%fd137, %fd136, %fd135, %p25;
	ld.global.v2.f64 	{%fd138, %fd139}, [%rd2];
	mul.f64 	%fd140, %fd138, %fd131;
	mul.f64 	%fd141, %fd139, %fd137;
	sub.f64 	%fd142, %fd140, %fd141;
	mul.f64 	%fd143, %fd138, %fd137;
	fma.rn.f64 	%fd144, %fd139, %fd131, %fd143;
	st.global.v2.f64 	[%rd2], {%fd142, %fd144};
$L__BB4_26:
	xor.b32  	%r74, %r2, %r1;
	ld.const.f64 	%fd145, [sqrt2];
	rcp.rn.f64 	%fd146, %fd145;
	mul.wide.s32 	%rd17, %r74, 16;
	add.s64 	%rd18, %rd1, %rd17;
	ld.global.v2.f64 	{%fd147, %fd148}, [%rd18];
	ld.global.v2.f64 	{%fd149, %fd150}, [%rd2];
	sub.f64 	%fd151, %fd147, %fd149;
	sub.f64 	%fd152, %fd148, %fd150;
	mul.f64 	%fd153, %fd146, %fd151;
	mul.f64 	%fd154, %fd146, %fd152;
	add.f64 	%fd155, %fd149, %fd147;
	add.f64 	%fd156, %fd150, %fd148;
	mul.f64 	%fd157, %fd146, %fd155;
	mul.f64 	%fd158, %fd146, %fd156;
	st.global.v2.f64 	[%rd18], {%fd157, %fd158};
	st.global.v2.f64 	[%rd2], {%fd153, %fd154};
	ret;

}
	// .globl	_ZN3cub18CUB_300001_SM_10006detail11EmptyKernelIvEEvv
.visible .entry _ZN3cub18CUB_300001_SM_10006detail11EmptyKernelIvEEvv()
{


	ret;

}
	// .globl	_ZN3cub18CUB_300001_SM_10006detail8for_each13static_kernelINS2_12policy_hub_t12policy_500_tEmN6thrust24THRUST_300001_SM_1000_NS8cuda_cub20__uninitialized_fill7functorINS7_10device_ptrINS7_7complexIdEEEESD_EEEEvT0_T1_
.visible .entry _ZN3cub18CUB_300001_SM_10006detail8for_each13static_kernelINS2_12policy_hub_t12policy_500_tEmN6thrust24THRUST_300001_SM_1000_NS8cuda_cub20__uninitialized_fill7functorINS7_10device_ptrINS7_7complexIdEEEESD_EEEEvT0_T1_(
	.param .u64 _ZN3cub18CUB_300001_SM_10006detail8for_each13static_kernelINS2_12policy_hub_t12policy_500_tEmN6thrust24THRUST_300001_SM_1000_NS8cuda_cub20__uninitialized_fill7functorINS7_10device_ptrINS7_7complexIdEEEESD_EEEEvT0_T1__param_0,
	.param .align 16 .b8 _ZN3cub18CUB_300001_SM_10006detail8for_each13static_kernelINS2_12policy_hub_t12policy_500_tEmN6thrust24THRUST_300001_SM_1000_NS8cuda_cub20__uninitialized_fill7functorINS7_10device_ptrINS7_7complexIdEEEESD_EEEEvT0_T1__param_1[32]
)
.maxntid 256
{
	.reg .pred 	%p<4>;
	.reg .b16 	%rs<9>;
	.reg .b32 	%r<15>;
	.reg .b64 	%rd<16>;
	.reg .b64 	%fd<5>;

	ld.param.u64 	%rd4, [_ZN3cub18CUB_300001_SM_10006detail8for_each13static_kernelINS2_12policy_hub_t12policy_500_tEmN6thrust24THRUST_300001_SM_1000_NS8cuda_cub20__uninitialized_fill7functorINS7_10device_ptrINS7_7complexIdEEEESD_EEEEvT0_T1__param_1];
	ld.param.u64 	%rd5, [_ZN3cub18CUB_300001_SM_10006detail8for_each13static_kernelINS2_12policy_hub_t12policy_500_tEmN6thrust24THRUST_300001_SM_1000_NS8cuda_cub20__uninitialized_fill7functorINS7_10device_ptrINS7_7complexIdEEEESD_EEEEvT0_T1__param_0];
	ld.param.v2.f64 	{%fd3, %fd4}, [_ZN3cub18CUB_300001_SM_10006detail8for_each13static_kernelINS2_12policy_hub_t12policy_500_tEmN6thrust24THRUST_300001_SM_1000_NS8cuda_cub20__uninitialized_fill7functorINS7_10device_ptrINS7_7complexIdEEEESD_EEEEvT0_T1__param_1+16];
	mov.u32 	%r12, %ctaid.x;
	mul.wide.u32 	%rd1, %r12, 512;
	sub.s64 	%rd2, %rd5, %rd1;
	setp.lt.u64 	%p1, %rd2, 512;
	@%p1 bra 	$L__BB6_2;
	mov.u32 	%r14, %tid.x;
	cvta.to.global.u64 	%rd11, %rd4;
	cvt.u64.u32 	%rd12, %r14;
	add.s64 	%rd13, %rd1, %rd12;
	shl.b64 	%rd14, %rd13, 4;
	add.s64 	%rd15, %rd11, %rd14;
	st.global.v2.f64 	[%rd15], {%fd3, %fd4};
	st.global.v2.f64 	[%rd15+4096], {%fd3, %fd4};
	bra.uni 	$L__BB6_6;
$L__BB6_2:
	cvta.to.global.u64 	%rd6, %rd4;
	mov.u32 	%r1, %tid.x;
	cvt.u64.u32 	%rd7, %r1;
	setp.le.u64 	%p2, %rd2, %rd7;
	add.s64 	%rd8, %rd1, %rd7;
	shl.b64 	%rd9, %rd8, 4;
	add.s64 	%rd3, %rd6, %rd9;
	@%p2 bra 	$L__BB6_4;
	st.global.v2.f64 	[%rd3], {%fd3, %fd4};
$L__BB6_4:
	add.s32 	%r13, %r1, 256;
	cvt.u64.u32 	%rd10, %r13;
	setp.le.u64 	%p3, %rd2, %rd10;
	@%p3 bra 	$L__BB6_6;
	st.global.v2.f64 	[%rd3+4096], {%fd3, %fd4};
$L__BB6_6:
	ret;

}
.func  (.param .align 16 .b8 func_retval0[16]) __internal_trig_reduction_slowpathd(
	.param .b64 __internal_trig_reduction_slowpathd_param_0
)
{
	.local .align 8 .b8 	__local_depot7[40];
	.reg .b64 	%SP;
	.reg .b64 	%SPL;
	.reg .pred 	%p<10>;
	.reg .b32 	%r<47>;
	.reg .b64 	%rd<74>;
	.reg .b64 	%fd<5>;

	mov.u64 	%SPL, __local_depot7;
	ld.param.f64 	%fd4, [__internal_trig_reduction_slowpathd_param_0];
	add.u64 	%rd1, %SPL, 0;
	{
	.reg .b32 %temp; 
	mov.b64 	{%temp, %r1}, %fd4;
	}
	shr.u32 	%r2, %r1, 20;
	and.b32  	%r3, %r2, 2047;
	setp.eq.s32 	%p1, %r3, 2047;
	mov.b32 	%r46, 0;
	@%p1 bra 	$L__BB7_9;
	add.s32 	%r20, %r3, -1024;
	mov.b64 	%rd20, %fd4;
	shl.b64 	%rd2, %rd20, 11;
	shr.u32 	%r4, %r20, 6;
	sub.s32 	%r45, 15, %r4;
	sub.s32 	%r21, 19, %r4;
	setp.lt.u32 	%p2, %r20, 128;
	selp.b32 	%r6, 18, %r21, %p2;
	setp.ge.s32 	%p3, %r45, %r6;
	mov.b64 	%rd70, 0;
	@%p3 bra 	$L__BB7_4;
	add.s32 	%r23, %r6, %r4;
	neg.s32 	%r43, %r23;
	or.b64  	%rd3, %rd2, -9223372036854775808;
	mov.b64 	%rd70, 0;
	mov.b32 	%r42, 0;
	mov.u64 	%rd25, __cudart_i2opi_d;
	mov.u32 	%r44, %r45;
$L__BB7_3:
	.pragma "nounroll";
	mul.wide.s32 	%rd22, %r42, 8;
	add.s64 	%rd23, %rd1, %rd22;
	mul.wide.s32 	%rd24, %r44, 8;
	add.s64 	%rd26, %rd25, %rd24;
	ld.global.nc.u64 	%rd27, [%rd26];
	{
	.reg .u32 %r0, %r1, %r2, %r3, %alo, %ahi, %blo, %bhi, %clo, %chi;
	mov.b64 	{%alo,%ahi}, %rd27;
	mov.b64 	{%blo,%bhi}, %rd3;
	mov.b64 	{%clo,%chi}, %rd70;
	mad.lo.cc.u32 	%r0, %alo, %blo, %clo;
	madc.hi.cc.u32 	%r1, %alo, %blo, %chi;
	madc.hi.u32 	%r2, %alo, %bhi, 0;
	mad.lo.cc.u32 	%r1, %alo, %bhi, %r1;
	madc.hi.cc.u32 	%r2, %ahi, %blo, %r2;
	madc.hi.u32 	%r3, %ahi, %bhi, 0;
	mad.lo.cc.u32 	%r1, %ahi, %blo, %r1;
	madc.lo.cc.u32 	%r2, %ahi, %bhi, %r2;
	addc.u32 	%r3, %r3, 0;
	mov.b64 	%rd28, {%r0,%r1};
	mov.b64 	%rd70, {%r2,%r3};
	}
	st.local.u64 	[%rd23], %rd28;
	add.s32 	%r44, %r44, 1;
	add.s32 	%r43, %r43, 1;
	add.s32 	%r42, %r42, 1;
	setp.ne.s32 	%p4, %r43, -15;
	mov.u32 	%r45, %r6;
	@%p4 bra 	$L__BB7_3;
$L__BB7_4:
	cvt.s64.s32 	%rd29, %r45;
	cvt.u64.u32 	%rd30, %r4;
	add.s64 	%rd31, %rd30, %rd29;
	shl.b64 	%rd32, %rd31, 3;
	add.s64 	%rd33, %rd1, %rd32;
	st.local.u64 	[%rd33+-120], %rd70;
	and.b32  	%r15, %r2, 63;
	ld.local.u64 	%rd72, [%rd1+16];
	ld.local.u64 	%rd71, [%rd1+24];
	setp.eq.s32 	%p5, %r15, 0;
	@%p5 bra 	$L__BB7_6;
	shl.b64 	%rd34, %rd71, %r15;
	shr.u64 	%rd35, %rd72, 1;
	xor.b32  	%r24, %r15, 63;
	shr.u64 	%rd36, %rd35, %r24;
	or.b64  	%rd71, %rd34, %rd36;
	ld.local.u64 	%rd37, [%rd1+8];
	shl.b64 	%rd38, %rd72, %r15;
	shr.u64 	%rd39, %rd37, 1;
	shr.u64 	%rd40, %rd39, %r24;
	or.b64  	%rd72, %rd38, %rd40;
$L__BB7_6:
	and.b32  	%r25, %r1, -2147483648;
	shr.u64 	%rd41, %rd71, 62;
	cvt.u32.u64 	%r26, %rd41;
	mov.b64 	{%r27, %r28}, %rd71;
	mov.b64 	{%r29, %r30}, %rd72;
	shf.l.wrap.b32 	%r31, %r30, %r27, 2;
	shf.l.wrap.b32 	%r32, %r27, %r28, 2;
	mov.b64 	%rd42, {%r31, %r32};
	shl.b64 	%rd43, %rd72, 2;
	shr.u64 	%rd44, %rd42, 63;
	cvt.u32.u64 	%r33, %rd44;
	add.s32 	%r34, %r33, %r26;
	setp.eq.s32 	%p6, %r25, 0;
	neg.s32 	%r35, %r34;
	selp.b32 	%r46, %r34, %r35, %p6;
	setp.gt.s64 	%p7, %rd42, -1;
	mov.b64 	%rd45, 0;
	{
	.reg .u32 %r0, %r1, %r2, %r3, %a0, %a1, %a2, %a3, %b0, %b1, %b2, %b3;
	mov.b64 	{%a0,%a1}, %rd45;
	mov.b64 	{%a2,%a3}, %rd45;
	mov.b64 	{%b0,%b1}, %rd43;
	mov.b64 	{%b2,%b3}, %rd42;
	sub.cc.u32 	%r0, %a0, %b0;
	subc.cc.u32 	%r1, %a1, %b1;
	subc.cc.u32 	%r2, %a2, %b2;
	subc.u32 	%r3, %a3, %b3;
	mov.b64 	%rd46, {%r0,%r1};
	mov.b64 	%rd47, {%r2,%r3};
	}
	xor.b32  	%r36, %r25, -2147483648;
	selp.b64 	%rd73, %rd42, %rd47, %p7;
	selp.b64 	%rd14, %rd43, %rd46, %p7;
	selp.b32 	%r17, %r25, %r36, %p7;
	clz.b64 	%r37, %rd73;
	cvt.u64.u32 	%rd15, %r37;
	setp.eq.s32 	%p8, %r37, 0;
	@%p8 bra 	$L__BB7_8;
	cvt.u32.u64 	%r38, %rd15;
	and.b32  	%r39, %r38, 63;
	shl.b64 	%rd48, %rd73, %r39;
	shr.u64 	%rd49, %rd14, 1;
	not.b32 	%r40, %r38;
	and.b32  	%r41, %r40, 63;
	shr.u64 	%rd50, %rd49, %r41;
	or.b64  	%rd73, %rd48, %rd50;
$L__BB7_8:
	mov.b64 	%rd51, -3958705157555305931;
	{
	.reg .u32 %r0, %r1, %r2, %r3, %alo, %ahi, %blo, %bhi;
	mov.b64 	{%alo,%ahi}, %rd73;
	mov.b64 	{%blo,%bhi}, %rd51;
	mul.lo.u32 	%r0, %alo, %blo;
	mul.hi.u32 	%r1, %alo, %blo;
	mad.lo.cc.u32 	%r1, %alo, %bhi, %r1;
	madc.hi.u32 	%r2, %alo, %bhi, 0;
	mad.lo.cc.u32 	%r1, %ahi, %blo, %r1;
	madc.hi.cc.u32 	%r2, %ahi, %blo, %r2;
	madc.hi.u32 	%r3, %ahi, %bhi, 0;
	mad.lo.cc.u32 	%r2, %ahi, %bhi, %r2;
	addc.u32 	%r3, %r3, 0;
	mov.b64 	%rd52, {%r0,%r1};
	mov.b64 	%rd53, {%r2,%r3};
	}
	setp.gt.s64 	%p9, %rd53, 0;
	{
	.reg .u32 %r0, %r1, %r2, %r3, %a0, %a1, %a2, %a3, %b0, %b1, %b2, %b3;
	mov.b64 	{%a0,%a1}, %rd52;
	mov.b64 	{%a2,%a3}, %rd53;
	mov.b64 	{%b0,%b1}, %rd52;
	mov.b64 	{%b2,%b3}, %rd53;
	add.cc.u32 	%r0, %a0, %b0;
	addc.cc.u32 	%r1, %a1, %b1;
	addc.cc.u32 	%r2, %a2, %b2;
	addc.u32 	%r3, %a3, %b3;
	mov.b64 	%rd54, {%r0,%r1};
	mov.b64 	%rd55, {%r2,%r3};
	}
	selp.b64 	%rd56, %rd55, %rd53, %p9;
	selp.s64 	%rd57, -1, 0, %p9;
	sub.s64 	%rd58, %rd57, %rd15;
	cvt.u64.u32 	%rd59, %r17;
	shl.b64 	%rd60, %rd59, 32;
	add.s64 	%rd61, %rd56, 1;
	shr.u64 	%rd62, %rd61, 10;
	add.s64 	%rd63, %rd62, 1;
	shr.u64 	%rd64, %rd63, 1;
	shl.b64 	%rd65, %rd58, 52;
	add.s64 	%rd66, %rd65, %rd64;
	add.s64 	%rd67, %rd66, 4602678819172646912;
	or.b64  	%rd68, %rd67, %rd60;
	mov.b64 	%fd4, %rd68;
$L__BB7_9:
	st.param.f64 	[func_retval0], %fd4;
	st.param.b32 	[func_retval0+8], %r46;
	ret;

}


// ===== COMPILED SASS (sm_100) =====

	.target	sm_100

	.elftype	@"ET_EXEC"


//--------------------- .note.nv.tkinfo           --------------------------
	.section	.note.nv.tkinfo,"",@"SHT_NOTE"
	.sectionflags	@"SHF_NOTE_NV_TKINFO"
	.tkinfo
        /*0018*/ 	.word	0x00000002
        /*0030*/ 	.string	""
        /*0030*/ 	.string	"ptxas"
        /*0030*/ 	.string	"Cuda compilation tools, release 13.0, V13.0.88"
        /*0030*/ 	.string	"Build cuda_13.0.r13.0/compiler.36424714_0"
        /*0030*/ 	.string	"-arch sm_100 -m 64 "



//--------------------- .note.nv.cuinfo           --------------------------
	.section	.note.nv.cuinfo,"",@"SHT_NOTE"
	.sectionflags	@"SHF_NOTE_NV_CUINFO"
        /*0018*/ 	.short	0x0002
        /*001a*/ 	.short	0x0064
        /*001c*/ 	.short	0x0082
	.zero		2


//--------------------- .nv.info                  --------------------------
	.section	.nv.info,"",@"SHT_CUDA_INFO"
	.align	4


	//----- nvinfo : EIATTR_REGCOUNT
	.align		4
        /*0000*/ 	.byte	0x04, 0x2f
        /*0002*/ 	.short	(.L_49 - .L_48)
	.align		4
.L_48:
        /*0004*/ 	.word	index@(_Z17gpu_prepare_statePN6thrust24THRUST_300001_SM_1000_NS7complexIdEEiS2_)
        /*0008*/ 	.word	0x0000000d


	//----- nvinfo : EIATTR_FRAME_SIZE
	.align		4
.L_49:
        /*000c*/ 	.byte	0x04, 0x11
        /*000e*/ 	.short	(.L_51 - .L_50)
	.align		4
.L_50:
        /*0010*/ 	.word	index@(_Z17gpu_prepare_statePN6thrust24THRUST_300001_SM_1000_NS7complexIdEEiS2_)
        /*0014*/ 	.word	0x00000000


	//----- nvinfo : EIATTR_REGCOUNT
	.align		4
.L_51:
        /*0018*/ 	.byte	0x04, 0x2f
        /*001a*/ 	.short	(.L_53 - .L_52)
	.align		4
.L_52:
        /*001c*/ 	.word	index@(_Z16swap_gate_kernelPN6thrust24THRUST_300001_SM_1000_NS7complexIdEEii)
        /*0020*/ 	.word	0x00000012


	//----- nvinfo : EIATTR_FRAME_SIZE
	.align		4
.L_53:
        /*0024*/ 	.byte	0x04, 0x11
        /*0026*/ 	.short	(.L_55 - .L_54)
	.align		4
.L_54:
        /*0028*/ 	.word	index@(_Z16swap_gate_kernelPN6thrust24THRUST_300001_SM_1000_NS7complexIdEEii)
        /*002c*/ 	.word	0x00000000


	//----- nvinfo : EIATTR_REGCOUNT
	.align		4
.L_55:
        /*0030*/ 	.byte	0x04, 0x2f
        /*0032*/ 	.short	(.L_57 - .L_56)
	.align		4
.L_56:
        /*0034*/ 	.word	index@(_Z17apply_gate_kernelPN6thrust24THRUST_300001_SM_1000_NS7complexIdEEiiid)
        /*0038*/ 	.word	0x00000016


	//----- nvinfo : EIATTR_FRAME_SIZE
	.align		4
.L_57:
        /*003c*/ 	.byte	0x04, 0x11
        /*003e*/ 	.short	(.L_59 - .L_58)
	.align		4
.L_58:
        /*0040*/ 	.word	index@($__internal_7_$__cuda_sm20_dsqrt_rn_f64_mediumpath_v1)
        /*0044*/ 	.word	0x00000000


	//----- nvinfo : EIATTR_FRAME_SIZE
	.align		4
.L_59:
        /*0048*/ 	.byte	0x04, 0x11
        /*004a*/ 	.short	(.L_61 - .L_60)
	.align		4
.L_60:
        /*004c*/ 	.word	index@($__internal_6_$__cuda_sm20_dblrcp_rn_slowpath_v3)
        /*0050*/ 	.word	0x00000000


	//----- nvinfo : EIATTR_FRAME_SIZE
	.align		4
.L_61:
        /*0054*/ 	.byte	0x04, 0x11
        /*0056*/ 	.short	(.L_63 - .L_62)
	.align		4
.L_62:
        /*0058*/ 	.word	index@(_Z17apply_gate_kernelPN6thrust24THRUST_300001_SM_1000_NS7complexIdEEiiid)
        /*005c*/ 	.word	0x00000000


	//----- nvinfo : EIATTR_REGCOUNT
	.align		4
.L_63:
        /*0060*/ 	.byte	0x04, 0x2f
        /*0062*/ 	.short	(.L_65 - .L_64)
	.align		4
.L_64:
        /*0064*/ 	.word	index@(_Z11qft_segmentiPN6thrust24THRUST_300001_SM_1000_NS7complexIdEE)
        /*0068*/ 	.word	0x00000024


	//----- nvinfo : EIATTR_FRAME_SIZE
	.align		4
.L_65:
        /*006c*/ 	.byte	0x04, 0x11
        /*006e*/ 	.short	(.L_67 - .L_66)
	.align		4
.L_66:
        /*0070*/ 	.word	index@($_Z11qft_segmentiPN6thrust24THRUST_300001_SM_1000_NS7complexIdEE$__internal_trig_reduction_slowpathd)
        /*0074*/ 	.word	0x00000028


	//----- nvinfo : EIATTR_FRAME_SIZE
	.align		4
.L_67:
        /*0078*/ 	.byte	0x04, 0x11
        /*007a*/ 	.short	(.L_69 - .L_68)
	.align		4
.L_68:
        /*007c*/ 	.word	index@($__internal_5_$__cuda_sm20_dsqrt_rn_f64_mediumpath_v1)
        /*0080*/ 	.word	0x00000028


	//----- nvinfo : EIATTR_FRAME_SIZE
	.align		4
.L_69:
        /*0084*/ 	.byte	0x04, 0x11
        /*0086*/ 	.short	(.L_71 - .L_70)
	.align		4
.L_70:
        /*0088*/ 	.word	index@($__internal_4_$__cuda_sm20_div_rn_f64_full)
        /*008c*/ 	.word	0x00000028


	//----- nvinfo : EIATTR_FRAME_SIZE
	.align		4
.L_71:
        /*0090*/ 	.byte	0x04, 0x11
        /*0092*/ 	.short	(.L_73 - .L_72)
	.align		4
.L_72:
        /*0094*/ 	.word	index@($__internal_3_$__cuda_sm20_dblrcp_rn_slowpath_v3)
        /*0098*/ 	.word	0x00000028


	//----- nvinfo : EIATTR_FRAME_SIZE
	.align		4
.L_73:
        /*009c*/ 	.byte	0x04, 0x11
        /*009e*/ 	.short	(.L_75 - .L_74)
	.align		4
.L_74:
        /*00a0*/ 	.word	index@(_Z11qft_segmentiPN6thrust24THRUST_300001_SM_1000_NS7complexIdEE)
        /*00a4*/ 	.word	0x00000028


	//----- nvinfo : EIATTR_REGCOUNT
	.align		4
.L_75:
        /*00a8*/ 	.byte	0x04, 0x2f
        /*00aa*/ 	.short	(.L_77 - .L_76)
	.align		4
.L_76:
        /*00ac*/ 	.word	index@(_Z19inverse_qft_segmentiPN6thrust24THRUST_300001_SM_1000_NS7complexIdEE)
        /*00b0*/ 	.word	0x0000001e


	//----- nvinfo : EIATTR_FRAME_SIZE
	.align		4
.L_77:
        /*00b4*/ 	.byte	0x04, 0x11
        /*00b6*/ 	.short	(.L_79 - .L_78)
	.align		4
.L_78:
        /*00b8*/ 	.word	index@($_Z19inverse_qft_segmentiPN6thrust24THRUST_300001_SM_1000_NS7complexIdEE$__internal_trig_reduction_slowpathd)
        /*00bc*/ 	.word	0x00000028


	//----- nvinfo : EIATTR_FRAME_SIZE
	.align		4
.L_79:
        /*00c0*/ 	.byte	0x04, 0x11
        /*00c2*/ 	.short	(.L_81 - .L_80)
	.align		4
.L_80:
        /*00c4*/ 	.word	index@($__internal_2_$__cuda_sm20_dsqrt_rn_f64_mediumpath_v1)
        /*00c8*/ 	.word	0x00000028


	//----- nvinfo : EIATTR_FRAME_SIZE
	.align		4
.L_81:
        /*00cc*/ 	.byte	0x04, 0x11
        /*00ce*/ 	.short	(.L_83 - .L_82)
	.align		4
.L_82:
        /*00d0*/ 	.word	index@($__internal_1_$__cuda_sm20_div_rn_f64_full)
        /*00d4*/ 	.word	0x00000028


	//----- nvinfo : EIATTR_FRAME_SIZE
	.align		4
.L_83:
        /*00d8*/ 	.byte	0x04, 0x11
        /*00da*/ 	.short	(.L_85 - .L_84)
	.align		4
.L_84:
        /*00dc*/ 	.word	index@($__internal_0_$__cuda_sm20_dblrcp_rn_slowpath_v3)
        /*00e0*/ 	.word	0x00000028


	//----- nvinfo : EIATTR_FRAME_SIZE
	.align		4
.L_85:
        /*00e4*/ 	.byte	0x04, 0x11
        /*00e6*/ 	.short	(.L_87 - .L_86)
	.align		4
.L_86:
        /*00e8*/ 	.word	index@(_Z19inverse_qft_segmentiPN6thrust24THRUST_300001_SM_1000_NS7complexIdEE)
        /*00ec*/ 	.word	0x00000028


	//----- nvinfo : EIATTR_REGCOUNT
	.align		4
.L_87:
        /*00f0*/ 	.byte	0x04, 0x2f
        /*00f2*/ 	.short	(.L_89 - .L_88)
	.align		4
.L_88:
        /*00f4*/ 	.word	index@(_ZN3cub18CUB_300001_SM_10006detail11EmptyKernelIvEEvv)
        /*00f8*/ 	.word	0x00000004


	//----- nvinfo : EIATTR_FRAME_SIZE
	.align		4
.L_89:
        /*00fc*/ 	.byte	0x04, 0x11
        /*00fe*/ 	.short	(.L_91 - .L_90)
	.align		4
.L_90:
        /*0100*/ 	.word	index@(_ZN3cub18CUB_300001_SM_10006detail11EmptyKernelIvEEvv)
        /*0104*/ 	.word	0x00000000


	//----- nvinfo : EIATTR_REGCOUNT
	.align		4
.L_91:
        /*0108*/ 	.byte	0x04, 0x2f
        /*010a*/ 	.short	(.L_93 - .L_92)
	.align		4
.L_92:
        /*010c*/ 	.word	index@(_ZN3cub18CUB_300001_SM_10006detail8for_each13static_kernelINS2_12policy_hub_t12policy_500_tEmN6thrust24THRUST_300001_SM_1000_NS8cuda_cub20__uninitialized_fill7functorINS7_10device_ptrINS7_7complexIdEEEESD_EEEEvT0_T1_)
        /*0110*/ 	.word	0x0000000b


	//----- nvinfo : EIATTR_FRAME_SIZE
	.align		4
.L_93:
        /*0114*/ 	.byte	0x04, 0x11
        /*0116*/ 	.short	(.L_95 - .L_94)
	.align		4
.L_94:
        /*0118*/ 	.word	index@(_ZN3cub18CUB_300001_SM_10006detail8for_each13static_kernelINS2_12policy_hub_t12policy_500_tEmN6thrust24THRUST_300001_SM_1000_NS8cuda_cub20__uninitialized_fill7functorINS7_10device_ptrINS7_7complexIdEEEESD_EEEEvT0_T1_)
        /*011c*/ 	.word	0x00000000


	//----- nvinfo : EIATTR_MIN_STACK_SIZE
	.align		4
.L_95:
        /*0120*/ 	.byte	0x04, 0x12
        /*0122*/ 	.short	(.L_97 - .L_96)
	.align		4
.L_96:
        /*0124*/ 	.word	index@(_ZN3cub18CUB_300001_SM_10006detail8for_each13static_kernelINS2_12policy_hub_t12policy_500_tEmN6thrust24THRUST_300001_SM_1000_NS8cuda_cub20__uninitialized_fill7functorINS7_10device_ptrINS7_7complexIdEEEESD_EEEEvT0_T1_)
        /*0128*/ 	.word	0x00000000


	//----- nvinfo : EIATTR_MIN_STACK_SIZE
	.align		4
.L_97:
        /*012c*/ 	.byte	0x04, 0x12
        /*012e*/ 	.short	(.L_99 - .L_98)
	.align		4
.L_98:
        /*0130*/ 	.word	index@(_ZN3cub18CUB_300001_SM_10006detail11EmptyKernelIvEEvv)
        /*0134*/ 	.word	0x00000000


	//----- nvinfo : EIATTR_MIN_STACK_SIZE
	.align		4
.L_99:
        /*0138*/ 	.byte	0x04, 0x12
        /*013a*/ 	.short	(.L_101 - .L_100)
	.align		4
.L_100:
        /*013c*/ 	.word	index@(_Z19inverse_qft_segmentiPN6thrust24THRUST_300001_SM_1000_NS7complexIdEE)
        /*0140*/ 	.word	0x00000028


	//----- nvinfo : EIATTR_MIN_STACK_SIZE
	.align		4
.L_101:
        /*0144*/ 	.byte	0x04, 0x12
        /*0146*/ 	.short	(.L_103 - .L_102)
	.align		4
.L_102:
        /*0148*/ 	.word	index@(_Z11qft_segmentiPN6thrust24THRUST_300001_SM_1000_NS7complexIdEE)
        /*014c*/ 	.word	0x00000028


	//----- nvinfo : EIATTR_MIN_STACK_SIZE
	.align		4
.L_103:
        /*0150*/ 	.byte	0x04, 0x12
        /*0152*/ 	.short	(.L_105 - .L_104)
	.align		4
.L_104:
        /*0154*/ 	.word	index@(_Z17apply_gate_kernelPN6thrust24THRUST_300001_SM_1000_NS7complexIdEEiiid)
        /*0158*/ 	.word	0x00000000


	//----- nvinfo : EIATTR_MIN_STACK_SIZE
	.align		4
.L_105:
        /*015c*/ 	.byte	0x04, 0x12
        /*015e*/ 	.short	(.L_107 - .L_106)
	.align		4
.L_106:
        /*0160*/ 	.word	index@(_Z16swap_gate_kernelPN6thrust24THRUST_300001_SM_1000_NS7complexIdEEii)
        /*0164*/ 	.word	0x00000000


	//----- nvinfo : EIATTR_MIN_STACK_SIZE
	.align		4
.L_107:
        /*0168*/ 	.byte	0x04, 0x12
        /*016a*/ 	.short	(.L_109 - .L_108)
	.align		4
.L_108:
        /*016c*/ 	.word	index@(_Z17gpu_prepare_statePN6thrust24THRUST_300001_SM_1000_NS7complexIdEEiS2_)
        /*0170*/ 	.word	0x00000000
.L_109:


//--------------------- .nv.compat                --------------------------
	.section	.nv.compat,"",@"SHT_CUDA_COMPAT_INFO"
	.align	4
        /*0000*/ 	.byte	0x02, 0x09, 0x00, 0x00, 0x02, 0x02, 0x01, 0x00, 0x02, 0x05, 0x05, 0x00, 0x03, 0x07, 0x01, 0x01
        /*0010*/ 	.byte	0x02, 0x03, 0x00, 0x00, 0x02, 0x06, 0x01, 0x00, 0x04, 0x0b, 0x08, 0x00, 0x01, 0x00, 0x00, 0x00
        /*0020*/ 	.byte	0x00, 0x00, 0x00, 0x00


//--------------------- .nv.info._ZN3cub18CUB_300001_SM_10006detail8for_each13static_kernelINS2_12policy_hub_t12policy_500_tEmN6thrust24THRUST_300001_SM_1000_NS8cuda_cub20__uninitialized_fill7functorINS7_10device_ptrINS7_7complexIdEEEESD_EEEEvT0_T1_ --------------------------
	.section	.nv.info._ZN3cub18CUB_300001_SM_10006detail8for_each13static_kernelINS2_12policy_hub_t12policy_500_tEmN6thrust24THRUST_300001_SM_1000_NS8cuda_cub20__uninitialized_fill7functorINS7_10device_ptrINS7_7complexIdEEEESD_EEEEvT0_T1_,"",@"SHT_CUDA_INFO"
	.sectionflags	@""
	.align	4


	//----- nvinfo : EIATTR_CUDA_API_VERSION
	.align		4
        /*0000*/ 	.byte	0x04, 0x37
        /*0002*/ 	.short	(.L_111 - .L_110)
.L_110:
        /*0004*/ 	.word	0x00000082


	//----- nvinfo : EIATTR_KPARAM_INFO
	.align		4
.L_111:
        /*0008*/ 	.byte	0x04, 0x17
        /*000a*/ 	.short	(.L_113 - .L_112)
.L_112:
        /*000c*/ 	.word	0x00000000
        /*0010*/ 	.short	0x0001
        /*0012*/ 	.short	0x0010
        /*0014*/ 	.byte	0x00, 0xf0, 0x81, 0x00


	//----- nvinfo : EIATTR_KPARAM_INFO
	.align		4
.L_113:
        /*0018*/ 	.byte	0x04, 0x17
        /*001a*/ 	.short	(.L_115 - .L_114)
.L_114:
        /*001c*/ 	.word	0x00000000
        /*0020*/ 	.short	0x0000
        /*0022*/ 	.short	0x0000
        /*0024*/ 	.byte	0x00, 0xf0, 0x21, 0x00


	//----- nvinfo : EIATTR_SPARSE_MMA_MASK
	.align		4
.L_115:
        /*0028*/ 	.byte	0x03, 0x50
        /*002a*/ 	.short	0x0000


	//----- nvinfo : EIATTR_MAXREG_COUNT
	.align		4
        /*002c*/ 	.byte	0x03, 0x1b
        /*002e*/ 	.short	0x00ff


	//----- nvinfo : EIATTR_MERCURY_ISA_VERSION
	.align		4
        /*0030*/ 	.byte	0x03, 0x5f
        /*0032*/ 	.short	0x0101


	//----- nvinfo : EIATTR_VRC_CTA_INIT_COUNT
	.align		4
        /*0034*/ 	.byte	0x02, 0x4a
	.zero		1
	.zero		1


	//----- nvinfo : EIATTR_EXIT_INSTR_OFFSETS
	.align		4
        /*0038*/ 	.byte	0x04, 0x1c
        /*003a*/ 	.short	(.L_117 - .L_116)


	//   ....[0]....
.L_116:
        /*003c*/ 	.word	0x00000140


	//   ....[1]....
        /*0040*/ 	.word	0x00000250


	//   ....[2]....
        /*0044*/ 	.word	0x00000290


	//----- nvinfo : EIATTR_MAX_THREADS
	.align		4
.L_117:
        /*0048*/ 	.byte	0x04, 0x05
        /*004a*/ 	.short	(.L_119 - .L_118)
.L_118:
        /*004c*/ 	.word	0x00000100
        /*0050*/ 	.word	0x00000001
        /*0054*/ 	.word	0x00000001


	//----- nvinfo : EIATTR_CBANK_PARAM_SIZE
	.align		4
.L_119:
        /*0058*/ 	.byte	0x03, 0x19
        /*005a*/ 	.short	0x0030


	//----- nvinfo : EIATTR_PARAM_CBANK
	.align		4
        /*005c*/ 	.byte	0x04, 0x0a
        /*005e*/ 	.short	(.L_121 - .L_120)
	.align		4
.L_120:
        /*0060*/ 	.word	index@(.nv.constant0._ZN3cub18CUB_300001_SM_10006detail8for_each13static_kernelINS2_12policy_hub_t12policy_500_tEmN6thrust24THRUST_300001_SM_1000_NS8cuda_cub20__uninitialized_fill7functorINS7_10device_ptrINS7_7complexIdEEEESD_EEEEvT0_T1_)
        /*0064*/ 	.short	0x0380
        /*0066*/ 	.short	0x0030


	//----- nvinfo : EIATTR_SW_WAR
	.align		4
.L_121:
        /*0068*/ 	.byte	0x04, 0x36
        /*006a*/ 	.short	(.L_123 - .L_122)
.L_122:
        /*006c*/ 	.word	0x00000008
.L_123:


//--------------------- .nv.info._ZN3cub18CUB_300001_SM_10006detail11EmptyKernelIvEEvv --------------------------
	.section	.nv.info._ZN3cub18CUB_300001_SM_10006detail11EmptyKernelIvEEvv,"",@"SHT_CUDA_INFO"
	.sectionflags	@""
	.align	4


	//----- nvinfo : EIATTR_CUDA_API_VERSION
	.align		4
        /*0000*/ 	.byte	0x04, 0x37
        /*0002*/ 	.short	(.L_125 - .L_124)
.L_124:
        /*0004*/ 	.word	0x00000082


	//----- nvinfo : EIATTR_SPARSE_MMA_MASK
	.align		4
.L_125:
        /*0008*/ 	.byte	0x03, 0x50
        /*000a*/ 	.short	0x0000


	//----- nvinfo : EIATTR_MAXREG_COUNT
	.align		4
        /*000c*/ 	.byte	0x03, 0x1b
        /*000e*/ 	.short	0x00ff


	//----- nvinfo : EIATTR_MERCURY_ISA_VERSION
	.align		4
        /*0010*/ 	.byte	0x03, 0x5f
        /*0012*/ 	.short	0x0101


	//----- nvinfo : EIATTR_VRC_CTA_INIT_COUNT
	.align		4
        /*0014*/ 	.byte	0x02, 0x4a
	.zero		1
	.zero		1


	//----- nvinfo : EIATTR_EXIT_INSTR_OFFSETS
	.align		4
        /*0018*/ 	.byte	0x04, 0x1c
        /*001a*/ 	.short	(.L_127 - .L_126)


	//   ....[0]....
.L_126:
        /*001c*/ 	.word	0x00000010


	//----- nvinfo : EIATTR_SW_WAR
	.align		4
.L_127:
        /*0020*/ 	.byte	0x04, 0x36
        /*0022*/ 	.short	(.L_129 - .L_128)
.L_128:
        /*0024*/ 	.word	0x00000008
.L_129:


//--------------------- .nv.info._Z19inverse_qft_segmentiPN6thrust24THRUST_300001_SM_1000_NS7complexIdEE --------------------------
	.section	.nv.info._Z19inverse_qft_segmentiPN6thrust24THRUST_300001_SM_1000_NS7complexIdEE,"",@"SHT_CUDA_INFO"
	.sectionflags	@""
	.align	4


	//----- nvinfo : EIATTR_CUDA_API_VERSION
	.align		4
        /*0000*/ 	.byte	0x04, 0x37
        /*0002*/ 	.short	(.L_131 - .L_130)
.L_130:
        /*0004*/ 	.word	0x00000082


	//----- nvinfo : EIATTR_KPARAM_INFO
	.align		4
.L_131:
        /*0008*/ 	.byte	0x04, 0x17
        /*000a*/ 	.short	(.L_133 - .L_132)
.L_132:
        /*000c*/ 	.word	0x00000000
        /*0010*/ 	.short	0x0001
        /*0012*/ 	.short	0x0008
        /*0014*/ 	.byte	0x00, 0xf5, 0x21, 0x00


	//----- nvinfo : EIATTR_KPARAM_INFO
	.align		4
.L_133:
        /*0018*/ 	.byte	0x04, 0x17
        /*001a*/ 	.short	(.L_135 - .L_134)
.L_134:
        /*001c*/ 	.word	0x00000000
        /*0020*/ 	.short	0x0000
        /*0022*/ 	.short	0x0000
        /*0024*/ 	.byte	0x00, 0xf0, 0x11, 0x00


	//----- nvinfo : EIATTR_SPARSE_MMA_MASK
	.align		4
.L_135:
        /*0028*/ 	.byte	0x03, 0x50
        /*002a*/ 	.short	0x0000


	//----- nvinfo : EIATTR_MAXREG_COUNT
	.align		4
        /*002c*/ 	.byte	0x03, 0x1b
        /*002e*/ 	.short	0x00ff


	//----- nvinfo : EIATTR_MERCURY_ISA_VERSION
	.align		4
        /*0030*/ 	.byte	0x03, 0x5f
        /*0032*/ 	.short	0x0101


	//----- nvinfo : EIATTR_VRC_CTA_INIT_COUNT
	.align		4
        /*0034*/ 	.byte	0x02, 0x4a
	.zero		1
	.zero		1


	//----- nvinfo : EIATTR_EXIT_INSTR_OFFSETS
	.align		4
        /*0038*/ 	.byte	0x04, 0x1c
        /*003a*/ 	.short	(.L_137 - .L_136)


	//   ....[0]....
.L_136:
        /*003c*/ 	.word	0x00001b70


	//----- nvinfo : EIATTR_CRS_STACK_SIZE
	.align		4
.L_137:
        /*0040*/ 	.byte	0x04, 0x1e
        /*0042*/ 	.short	(.L_139 - .L_138)
.L_138:
        /*0044*/ 	.word	0x00000000


	//----- nvinfo : EIATTR_CBANK_PARAM_SIZE
	.align		4
.L_139:
        /*0048*/ 	.byte	0x03, 0x19
        /*004a*/ 	.short	0x0010


	//----- nvinfo : EIATTR_PARAM_CBANK
	.align		4
        /*004c*/ 	.byte	0x04, 0x0a
        /*004e*/ 	.short	(.L_141 - .L_140)
	.align		4
.L_140:
        /*0050*/ 	.word	index@(.nv.constant0._Z19inverse_qft_segmentiPN6thrust24THRUST_300001_SM_1000_NS7complexIdEE)
        /*0054*/ 	.short	0x0380
        /*0056*/ 	.short	0x0010


	//----- nvinfo : EIATTR_SW_WAR
	.align		4
.L_141:
        /*0058*/ 	.byte	0x04, 0x36
        /*005a*/ 	.short	(.L_143 - .L_142)
.L_142:
        /*005c*/ 	.word	0x00000008
.L_143:


//--------------------- .nv.info._Z11qft_segmentiPN6thrust24THRUST_300001_SM_1000_NS7complexIdEE --------------------------
	.section	.nv.info._Z11qft_segmentiPN6thrust24THRUST_300001_SM_1000_NS7complexIdEE,"",@"SHT_CUDA_INFO"
	.sectionflags	@""
	.align	4


	//----- nvinfo : EIATTR_CUDA_API_VERSION
	.align		4
        /*0000*/ 	.byte	0x04, 0x37
        /*0002*/ 	.short	(.L_145 - .L_144)
.L_144:
        /*0004*/ 	.word	0x00000082


	//----- nvinfo : EIATTR_KPARAM_INFO
	.align		4
.L_145:
        /*0008*/ 	.byte	0x04, 0x17
        /*000a*/ 	.short	(.L_147 - .L_146)
.L_146:
        /*000c*/ 	.word	0x00000000
        /*0010*/ 	.short	0x0001
        /*0012*/ 	.short	0x0008
        /*0014*/ 	.byte	0x00, 0xf5, 0x21, 0x00


	//----- nvinfo : EIATTR_KPARAM_INFO
	.align		4
.L_147:
        /*0018*/ 	.byte	0x04, 0x17
        /*001a*/ 	.short	(.L_149 - .L_148)
.L_148:
        /*001c*/ 	.word	0x00000000
        /*0020*/ 	.short	0x0000
        /*0022*/ 	.short	0x0000
        /*0024*/ 	.byte	0x00, 0xf0, 0x11, 0x00


	//----- nvinfo : EIATTR_SPARSE_MMA_MASK
	.align		4
.L_149:
        /*0028*/ 	.byte	0x03, 0x50
        /*002a*/ 	.short	0x0000


	//----- nvinfo : EIATTR_MAXREG_COUNT
	.align		4
        /*002c*/ 	.byte	0x03, 0x1b
        /*002e*/ 	.short	0x00ff


	//----- nvinfo : EIATTR_MERCURY_ISA_VERSION
	.align		4
        /*0030*/ 	.byte	0x03, 0x5f
        /*0032*/ 	.short	0x0101


	//----- nvinfo : EIATTR_VRC_CTA_INIT_COUNT
	.align		4
        /*0034*/ 	.byte	0x02, 0x4a
	.zero		1
	.zero		1


	//----- nvinfo : EIATTR_EXIT_INSTR_OFFSETS
	.align		4
        /*0038*/ 	.byte	0x04, 0x1c
        /*003a*/ 	.short	(.L_151 - .L_150)


	//   ....[0]....
.L_150:
        /*003c*/ 	.word	0x00000350


	//   ....[1]....
        /*0040*/ 	.word	0x00001400


	//   ....[2]....
        /*0044*/ 	.word	0x00001450


	//   ....[3]....
        /*0048*/ 	.word	0x00001c00


	//----- nvinfo : EIATTR_CRS_STACK_SIZE
	.align		4
.L_151:
        /*004c*/ 	.byte	0x04, 0x1e
        /*004e*/ 	.short	(.L_153 - .L_152)
.L_152:
        /*0050*/ 	.word	0x00000000


	//----- nvinfo : EIATTR_CBANK_PARAM_SIZE
	.align		4
.L_153:
        /*0054*/ 	.byte	0x03, 0x19
        /*0056*/ 	.short	0x0010


	//----- nvinfo : EIATTR_PARAM_CBANK
	.align		4
        /*0058*/ 	.byte	0x04, 0x0a
        /*005a*/ 	.short	(.L_155 - .L_154)
	.align		4
.L_154:
        /*005c*/ 	.word	index@(.nv.constant0._Z11qft_segmentiPN6thrust24THRUST_300001_SM_1000_NS7complexIdEE)
        /*0060*/ 	.short	0x0380
        /*0062*/ 	.short	0x0010


	//----- nvinfo : EIATTR_SW_WAR
	.align		4
.L_155:
        /*0064*/ 	.byte	0x04, 0x36
        /*0066*/ 	.short	(.L_157 - .L_156)
.L_156:
        /*0068*/ 	.word	0x00000008
.L_157:


//--------------------- .nv.info._Z17apply_gate_kernelPN6thrust24THRUST_300001_SM_1000_NS7complexIdEEiiid --------------------------
	.section	.nv.info._Z17apply_gate_kernelPN6thrust24THRUST_300001_SM_1000_NS7complexIdEEiiid,"",@"SHT_CUDA_INFO"
	.sectionflags	@""
	.align	4


	//----- nvinfo : EIATTR_CUDA_API_VERSION
	.align		4
        /*0000*/ 	.byte	0x04, 0x37
        /*0002*/ 	.short	(.L_159 - .L_158)
.L_158:
        /*0004*/ 	.word	0x00000082


	//----- nvinfo : EIATTR_KPARAM_INFO
	.align		4
.L_159:
        /*0008*/ 	.byte	0x04, 0x17
        /*000a*/ 	.short	(.L_161 - .L_160)
.L_160:
        /*000c*/ 	.word	0x00000000
        /*0010*/ 	.short	0x0004
        /*0012*/ 	.short	0x0018
        /*0014*/ 	.byte	0x00, 0xf0, 0x21, 0x00


	//----- nvinfo : EIATTR_KPARAM_INFO
	.align		4
.L_161:
        /*0018*/ 	.byte	0x04, 0x17
        /*001a*/ 	.short	(.L_163 - .L_162)
.L_162:
        /*001c*/ 	.word	0x00000000
        /*0020*/ 	.short	0x0003
        /*0022*/ 	.short	0x0010
        /*0024*/ 	.byte	0x00, 0xf0, 0x11, 0x00


	//----- nvinfo : EIATTR_KPARAM_INFO
	.align		4
.L_163:
        /*0028*/ 	.byte	0x04, 0x17
        /*002a*/ 	.short	(.L_165 - .L_164)
.L_164:
        /*002c*/ 	.word	0x00000000
        /*0030*/ 	.short	0x0002
        /*0032*/ 	.short	0x000c
        /*0034*/ 	.byte	0x00, 0xf0, 0x11, 0x00


	//----- nvinfo : EIATTR_KPARAM_INFO
	.align		4
.L_165:
        /*0038*/ 	.byte	0x04, 0x17
        /*003a*/ 	.short	(.L_167 - .L_166)
.L_166:
        /*003c*/ 	.word	0x00000000
        /*0040*/ 	.short	0x0001
        /*0042*/ 	.short	0x0008
        /*0044*/ 	.byte	0x00, 0xf0, 0x11, 0x00


	//----- nvinfo : EIATTR_KPARAM_INFO
	.align		4
.L_167:
        /*0048*/ 	.byte	0x04, 0x17
        /*004a*/ 	.short	(.L_169 - .L_168)
.L_168:
        /*004c*/ 	.word	0x00000000
        /*0050*/ 	.short	0x0000
        /*0052*/ 	.short	0x0000
        /*0054*/ 	.byte	0x00, 0xf5, 0x21, 0x00


	//----- nvinfo : EIATTR_SPARSE_MMA_MASK
	.align		4
.L_169:
        /*0058*/ 	.byte	0x03, 0x50
        /*005a*/ 	.short	0x0000


	//----- nvinfo : EIATTR_MAXREG_COUNT
	.align		4
        /*005c*/ 	.byte	0x03, 0x1b
        /*005e*/ 	.short	0x00ff


	//----- nvinfo : EIATTR_MERCURY_ISA_VERSION
	.align		4
        /*0060*/ 	.byte	0x03, 0x5f
        /*0062*/ 	.short	0x0101


	//----- nvinfo : EIATTR_VRC_CTA_INIT_COUNT
	.align		4
        /*0064*/ 	.byte	0x02, 0x4a
	.zero		1
	.zero		1


	//----- nvinfo : EIATTR_EXIT_INSTR_OFFSETS
	.align		4
        /*0068*/ 	.byte	0x04, 0x1c
        /*006a*/ 	.short	(.L_171 - .L_170)


	//   ....[0]....
.L_170:
        /*006c*/ 	.word	0x00000510


	//   ....[1]....
        /*0070*/ 	.word	0x00000730


	//   ....[2]....
        /*0074*/ 	.word	0x000007e0


	//   ....[3]....
        /*0078*/ 	.word	0x00000870


	//   ....[4]....
        /*007c*/ 	.word	0x00000bd0


	//----- nvinfo : EIATTR_INDIRECT_BRANCH_TARGETS
	.align		4
.L_171:
        /*0080*/ 	.byte	0x04, 0x34
        /*0082*/ 	.short	(.L_173 - .L_172)


	//   ....[0]....
.L_172:
        /*0084*/ 	.word	.L_x_120@srel
        /*0088*/ 	.short	0x0
        /*008a*/ 	.short	0x0
        /*008c*/ 	.word	0x3
        /*0090*/ 	.word	.L_x_121@srel
        /*0094*/ 	.word	.L_x_122@srel
        /*0098*/ 	.word	.L_x_123@srel


	//   ....[1]....
        /*009c*/ 	.word	.L_x_124@srel
        /*00a0*/ 	.short	0x0
        /*00a2*/ 	.short	0x0
        /*00a4*/ 	.word	0x3
        /*00a8*/ 	.word	.L_x_125@srel
        /*00ac*/ 	.word	.L_x_126@srel
        /*00b0*/ 	.word	.L_x_123@srel


	//----- nvinfo : EIATTR_CRS_STACK_SIZE
	.align		4
.L_173:
        /*00b4*/ 	.byte	0x04, 0x1e
        /*00b6*/ 	.short	(.L_175 - .L_174)
.L_174:
        /*00b8*/ 	.word	0x00000000


	//----- nvinfo : EIATTR_CBANK_PARAM_SIZE
	.align		4
.L_175:
        /*00bc*/ 	.byte	0x03, 0x19
        /*00be*/ 	.short	0x0020


	//----- nvinfo : EIATTR_PARAM_CBANK
	.align		4
        /*00c0*/ 	.byte	0x04, 0x0a
        /*00c2*/ 	.short	(.L_177 - .L_176)
	.align		4
.L_176:
        /*00c4*/ 	.word	index@(.nv.constant0._Z17apply_gate_kernelPN6thrust24THRUST_300001_SM_1000_NS7complexIdEEiiid)
        /*00c8*/ 	.short	0x0380
        /*00ca*/ 	.short	0x0020


	//----- nvinfo : EIATTR_SW_WAR
	.align		4
.L_177:
        /*00cc*/ 	.byte	0x04, 0x36
        /*00ce*/ 	.short	(.L_179 - .L_178)
.L_178:
        /*00d0*/ 	.word	0x00000008
.L_179:


//--------------------- .nv.info._Z16swap_gate_kernelPN6thrust24THRUST_300001_SM_1000_NS7complexIdEEii --------------------------
	.section	.nv.info._Z16swap_gate_kernelPN6thrust24THRUST_300001_SM_1000_NS7complexIdEEii,"",@"SHT_CUDA_INFO"
	.sectionflags	@""
	.align	4


	//----- nvinfo : EIATTR_CUDA_API_VERSION
	.align		4
        /*0000*/ 	.byte	0x04, 0x37
        /*0002*/ 	.short	(.L_181 - .L_180)
.L_180:
        /*0004*/ 	.word	0x00000082


	//----- nvinfo : EIATTR_KPARAM_INFO
	.align		4
.L_181:
        /*0008*/ 	.byte	0x04, 0x17
        /*000a*/ 	.short	(.L_183 - .L_182)
.L_182:
        /*000c*/ 	.word	0x00000000
        /*0010*/ 	.short	0x0002
        /*0012*/ 	.short	0x000c
        /*0014*/ 	.byte	0x00, 0xf0, 0x11, 0x00


	//----- nvinfo : EIATTR_KPARAM_INFO
	.align		4
.L_183:
        /*0018*/ 	.byte	0x04, 0x17
        /*001a*/ 	.short	(.L_185 - .L_184)
.L_184:
        /*001c*/ 	.word	0x00000000
        /*0020*/ 	.short	0x0001
        /*0022*/ 	.short	0x0008
        /*0024*/ 	.byte	0x00, 0xf0, 0x11, 0x00


	//----- nvinfo : EIATTR_KPARAM_INFO
	.align		4
.L_185:
        /*0028*/ 	.byte	0x04, 0x17
        /*002a*/ 	.short	(.L_187 - .L_186)
.L_186:
        /*002c*/ 	.word	0x00000000
        /*0030*/ 	.short	0x0000
        /*0032*/ 	.short	0x0000
        /*0034*/ 	.byte	0x00, 0xf5, 0x21, 0x00


	//----- nvinfo : EIATTR_SPARSE_MMA_MASK
	.align		4
.L_187:
        /*0038*/ 	.byte	0x03, 0x50
        /*003a*/ 	.short	0x0000


	//----- nvinfo : EIATTR_MAXREG_COUNT
	.align		4
        /*003c*/ 	.byte	0x03, 0x1b
        /*003e*/ 	.short	0x00ff


	//----- nvinfo : EIATTR_MERCURY_ISA_VERSION
	.align		4
        /*0040*/ 	.byte	0x03, 0x5f
        /*0042*/ 	.short	0x0101


	//----- nvinfo : EIATTR_VRC_CTA_INIT_COUNT
	.align		4
        /*0044*/ 	.byte	0x02, 0x4a
	.zero		1
	.zero		1


	//----- nvinfo : EIATTR_EXIT_INSTR_OFFSETS
	.align		4
        /*0048*/ 	.byte	0x04, 0x1c
        /*004a*/ 	.short	(.L_189 - .L_188)


	//   ....[0]....
.L_188:
        /*004c*/ 	.word	0x000000a0


	//   ....[1]....
        /*0050*/ 	.word	0x00000170


	//----- nvinfo : EIATTR_CBANK_PARAM_SIZE
	.align		4
.L_189:
        /*0054*/ 	.byte	0x03, 0x19
        /*0056*/ 	.short	0x0010


	//----- nvinfo : EIATTR_PARAM_CBANK
	.align		4
        /*0058*/ 	.byte	0x04, 0x0a
        /*005a*/ 	.short	(.L_191 - .L_190)
	.align		4
.L_190:
        /*005c*/ 	.word	index@(.nv.constant0._Z16swap_gate_kernelPN6thrust24THRUST_300001_SM_1000_NS7complexIdEEii)
        /*0060*/ 	.short	0x0380
        /*0062*/ 	.short	0x0010


	//----- nvinfo : EIATTR_SW_WAR
	.align		4
.L_191:
        /*0064*/ 	.byte	0x04, 0x36
        /*0066*/ 	.short	(.L_193 - .L_192)
.L_192:
        /*0068*/ 	.word	0x00000008
.L_193:


//--------------------- .nv.info._Z17gpu_prepare_statePN6thrust24THRUST_300001_SM_1000_NS7complexIdEEiS2_ --------------------------
	.section	.nv.info._Z17gpu_prepare_statePN6thrust24THRUST_300001_SM_1000_NS7complexIdEEiS2_,"",@"SHT_CUDA_INFO"
	.sectionflags	@""
	.align	4


	//----- nvinfo : EIATTR_CUDA_API_VERSION
	.align		4
        /*0000*/ 	.byte	0x04, 0x37
        /*0002*/ 	.short	(.L_195 - .L_194)
.L_194:
        /*0004*/ 	.word	0x00000082


	//----- nvinfo : EIATTR_KPARAM_INFO
	.align		4
.L_195:
        /*0008*/ 	.byte	0x04, 0x17
        /*000a*/ 	.short	(.L_197 - .L_196)
.L_196:
        /*000c*/ 	.word	0x00000000
        /*0010*/ 	.short	0x0002
        /*0012*/ 	.short	0x0010
        /*0014*/ 	.byte	0x00, 0xf0, 0x41, 0x00


	//----- nvinfo : EIATTR_KPARAM_INFO
	.align		4
.L_197:
        /*0018*/ 	.byte	0x04, 0x17
        /*001a*/ 	.short	(.L_199 - .L_198)
.L_198:
        /*001c*/ 	.word	0x00000000
        /*0020*/ 	.short	0x0001
        /*0022*/ 	.short	0x0008
        /*0024*/ 	.byte	0x00, 0xf0, 0x11, 0x00


	//----- nvinfo : EIATTR_KPARAM_INFO
	.align		4
.L_199:
        /*0028*/ 	.byte	0x04, 0x17
        /*002a*/ 	.short	(.L_201 - .L_200)
.L_200:
        /*002c*/ 	.word	0x00000000
        /*0030*/ 	.short	0x0000
        /*0032*/ 	.short	0x0000
        /*0034*/ 	.byte	0x00, 0xf5, 0x21, 0x00


	//----- nvinfo : EIATTR_SPARSE_MMA_MASK
	.align		4
.L_201:
        /*0038*/ 	.byte	0x03, 0x50
        /*003a*/ 	.short	0x0000


	//----- nvinfo : EIATTR_MAXREG_COUNT
	.align		4
        /*003c*/ 	.byte	0x03, 0x1b
        /*003e*/ 	.short	0x00ff


	//----- nvinfo : EIATTR_MERCURY_ISA_VERSION
	.align		4
        /*0040*/ 	.byte	0x03, 0x5f
        /*0042*/ 	.short	0x0101


	//----- nvinfo : EIATTR_VRC_CTA_INIT_COUNT
	.align		4
        /*0044*/ 	.byte	0x02, 0x4a
	.zero		1
	.zero		1


	//----- nvinfo : EIATTR_EXIT_INSTR_OFFSETS
	.align		4
        /*0048*/ 	.byte	0x04, 0x1c
        /*004a*/ 	.short	(.L_203 - .L_202)


	//   ....[0]....
.L_202:
        /*004c*/ 	.word	0x00000270


	//----- nvinfo : EIATTR_CBANK_PARAM_SIZE
	.align		4
.L_203:
        /*0050*/ 	.byte	0x03, 0x19
        /*0052*/ 	.short	0x0020


	//----- nvinfo : EIATTR_PARAM_CBANK
	.align		4
        /*0054*/ 	.byte	0x04, 0x0a
        /*0056*/ 	.short	(.L_205 - .L_204)
	.align		4
.L_204:
        /*0058*/ 	.word	index@(.nv.constant0._Z17gpu_prepare_statePN6thrust24THRUST_300001_SM_1000_NS7complexIdEEiS2_)
        /*005c*/ 	.short	0x0380
        /*005e*/ 	.short	0x0020


	//----- nvinfo : EIATTR_SW_WAR
	.align		4
.L_205:
        /*0060*/ 	.byte	0x04, 0x36
        /*0062*/ 	.short	(.L_207 - .L_206)
.L_206:
        /*0064*/ 	.word	0x00000008
.L_207:


//--------------------- .nv.callgraph             --------------------------
	.section	.nv.callgraph,"",@"SHT_CUDA_CALLGRAPH"
	.align	4
	.sectionentsize	8
	.align		4
        /*0000*/ 	.word	0x00000000
	.align		4
        /*0004*/ 	.word	0xffffffff
	.align		4
        /*0008*/ 	.word	0x00000000
	.align		4
        /*000c*/ 	.word	0xfffffffe
	.align		4
        /*0010*/ 	.word	0x00000000
	.align		4
        /*0014*/ 	.word	0xfffffffd
	.align		4
        /*0018*/ 	.word	0x00000000
	.align		4
        /*001c*/ 	.word	0xfffffffc


//--------------------- .nv.constant3             --------------------------
	.section	.nv.constant3,"a",@progbits
	.align	8
.nv.constant3:
	.type		sqrt2,@object
	.size		sqrt2,(num_qubits - sqrt2)
sqrt2:
	.zero		8
	.type		num_qubits,@object
	.size		num_qubits,(hs_dim - num_qubits)
num_qubits:
	.zero		4
	.type		hs_dim,@object
	.size		hs_dim,(.L_2 - hs_dim)
hs_dim:
	.zero		4
.L_2:


//--------------------- .nv.constant4             --------------------------
	.section	.nv.constant4,"a",@progbits
	.align	8
	.align		8
.nv.constant4:
        /*0000*/ 	.dword	_ZN34_INTERNAL_29afbb46_4_k_cu_d057beb34cuda3std3__45__cpo5beginE
	.align		8
        /*0008*/ 	.dword	_ZN34_INTERNAL_29afbb46_4_k_cu_d057beb34cuda3std3__45__cpo3endE
	.align		8
        /*0010*/ 	.dword	_ZN34_INTERNAL_29afbb46_4_k_cu_d057beb34cuda3std3__45__cpo6cbeginE
	.align		8
        /*0018*/ 	.dword	_ZN34_INTERNAL_29afbb46_4_k_cu_d057beb34cuda3std3__45__cpo4cendE
	.align		8
        /*0020*/ 	.dword	_ZN34_INTERNAL_29afbb46_4_k_cu_d057beb34cuda3std3__45__cpo6rbeginE
	.align		8
        /*0028*/ 	.dword	_ZN34_INTERNAL_29afbb46_4_k_cu_d057beb34cuda3std3__45__cpo4rendE
	.align		8
        /*0030*/ 	.dword	_ZN34_INTERNAL_29afbb46_4_k_cu_d057beb34cuda3std3__45__cpo7crbeginE
	.align		8
        /*0038*/ 	.dword	_ZN34_INTERNAL_29afbb46_4_k_cu_d057beb34cuda3std3__45__cpo5crendE
	.align		8
        /*0040*/ 	.dword	_ZN34_INTERNAL_29afbb46_4_k_cu_d057beb34cuda3std3__436_GLOBAL__N__29afbb46_4_k_cu_d057beb36ignoreE
	.align		8
        /*0048*/ 	.dword	_ZN34_INTERNAL_29afbb46_4_k_cu_d057beb34cuda3std3__419piecewise_constructE
	.align		8
        /*0050*/ 	.dword	_ZN34_INTERNAL_29afbb46_4_k_cu_d057beb34cuda3std3__48in_placeE
	.align		8
        /*0058*/ 	.dword	_ZN34_INTERNAL_29afbb46_4_k_cu_d057beb34cuda3std3__420unreachable_sentinelE
	.align		8
        /*0060*/ 	.dword	_ZN34_INTERNAL_29afbb46_4_k_cu_d057beb34cuda3std3__47nulloptE
	.align		8
        /*0068*/ 	.dword	_ZN34_INTERNAL_29afbb46_4_k_cu_d057beb34cuda3std3__48unexpectE
	.align		8
        /*0070*/ 	.dword	_ZN34_INTERNAL_29afbb46_4_k_cu_d057beb34cuda3std6ranges3__45__cpo4swapE
	.align		8
        /*0078*/ 	.dword	_ZN34_INTERNAL_29afbb46_4_k_cu_d057beb34cuda3std6ranges3__45__cpo9iter_moveE
	.align		8
        /*0080*/ 	.dword	_ZN34_INTERNAL_29afbb46_4_k_cu_d057beb34cuda3std6ranges3__45__cpo5beginE
	.align		8
        /*0088*/ 	.dword	_ZN34_INTERNAL_29afbb46_4_k_cu_d057beb34cuda3std6ranges3__45__cpo3endE
	.align		8
        /*0090*/ 	.dword	_ZN34_INTERNAL_29afbb46_4_k_cu_d057beb34cuda3std6ranges3__45__cpo6cbeginE
	.align		8
        /*0098*/ 	.dword	_ZN34_INTERNAL_29afbb46_4_k_cu_d057beb34cuda3std6ranges3__45__cpo4cendE
	.align		8
        /*00a0*/ 	.dword	_ZN34_INTERNAL_29afbb46_4_k_cu_d057beb34cuda3std6ranges3__45__cpo7advanceE
	.align		8
        /*00a8*/ 	.dword	_ZN34_INTERNAL_29afbb46_4_k_cu_d057beb34cuda3std6ranges3__45__cpo9iter_swapE
	.align		8
        /*00b0*/ 	.dword	_ZN34_INTERNAL_29afbb46_4_k_cu_d057beb34cuda3std6ranges3__45__cpo4nextE
	.align		8
        /*00b8*/ 	.dword	_ZN34_INTERNAL_29afbb46_4_k_cu_d057beb34cuda3std6ranges3__45__cpo4prevE
	.align		8
        /*00c0*/ 	.dword	_ZN34_INTERNAL_29afbb46_4_k_cu_d057beb34cuda3std6ranges3__45__cpo4dataE
	.align		8
        /*00c8*/ 	.dword	_ZN34_INTERNAL_29afbb46_4_k_cu_d057beb34cuda3std6ranges3__45__cpo5cdataE
	.align		8
        /*00d0*/ 	.dword	_ZN34_INTERNAL_29afbb46_4_k_cu_d057beb34cuda3std6ranges3__45__cpo4sizeE
	.align		8
        /*00d8*/ 	.dword	_ZN34_INTERNAL_29afbb46_4_k_cu_d057beb34cuda3std6ranges3__45__cpo5ssizeE
	.align		8
        /*00e0*/ 	.dword	_ZN34_INTERNAL_29afbb46_4_k_cu_d057beb34cuda3std6ranges3__45__cpo8distanceE
	.align		8
        /*00e8*/ 	.dword	_ZN34_INTERNAL_29afbb46_4_k_cu_d057beb36thrust24THRUST_300001_SM_1000_NS8cuda_cub3parE
	.align		8
        /*00f0*/ 	.dword	_ZN34_INTERNAL_29afbb46_4_k_cu_d057beb36thrust24THRUST_300001_SM_1000_NS8cuda_cub10par_nosyncE
	.align		8
        /*00f8*/ 	.dword	_ZN34_INTERNAL_29afbb46_4_k_cu_d057beb36thrust24THRUST_300001_SM_1000_NS6system6detail10sequential3seqE
	.align		8
        /*0100*/ 	.dword	_ZN34_INTERNAL_29afbb46_4_k_cu_d057beb36thrust24THRUST_300001_SM_1000_NS12placeholders2_1E
	.align		8
        /*0108*/ 	.dword	_ZN34_INTERNAL_29afbb46_4_k_cu_d057beb36thrust24THRUST_300001_SM_1000_NS12placeholders2_2E
	.align		8
        /*0110*/ 	.dword	_ZN34_INTERNAL_29afbb46_4_k_cu_d057beb36thrust24THRUST_300001_SM_1000_NS12placeholders2_3E
	.align		8
        /*0118*/ 	.dword	_ZN34_INTERNAL_29afbb46_4_k_cu_d057beb36thrust24THRUST_300001_SM_1000_NS12placeholders2_4E
	.align		8
        /*0120*/ 	.dword	_ZN34_INTERNAL_29afbb46_4_k_cu_d057beb36thrust24THRUST_300001_SM_1000_NS12placeholders2_5E
	.align		8
        /*0128*/ 	.dword	_ZN34_INTERNAL_29afbb46_4_k_cu_d057beb36thrust24THRUST_300001_SM_1000_NS12placeholders2_6E
	.align		8
        /*0130*/ 	.dword	_ZN34_INTERNAL_29afbb46_4_k_cu_d057beb36thrust24THRUST_300001_SM_1000_NS12placeholders2_7E
	.align		8
        /*0138*/ 	.dword	_ZN34_INTERNAL_29afbb46_4_k_cu_d057beb36thrust24THRUST_300001_SM_1000_NS12placeholders2_8E
	.align		8
        /*0140*/ 	.dword	_ZN34_INTERNAL_29afbb46_4_k_cu_d057beb36thrust24THRUST_300001_SM_1000_NS12placeholders2_9E
	.align		8
        /*0148*/ 	.dword	_ZN34_INTERNAL_29afbb46_4_k_cu_d057beb36thrust24THRUST_300001_SM_1000_NS12placeholders3_10E
	.align		8
        /*0150*/ 	.dword	_ZN34_INTERNAL_29afbb46_4_k_cu_d057beb36thrust24THRUST_300001_SM_1000_NS3seqE
	.align		8
        /*0158*/ 	.dword	__cudart_i2opi_d
	.align		8
        /*0160*/ 	.dword	__cudart_sin_cos_coeffs


//--------------------- .nv.constant2._Z17apply_gate_kernelPN6thrust24THRUST_300001_SM_1000_NS7complexIdEEiiid --------------------------
	.section	.nv.constant2._Z17apply_gate_kernelPN6thrust24THRUST_300001_SM_1000_NS7complexIdEEiiid,"a",@progbits
	.sectionflags	@""
	.align	4
.nv.constant2._Z17apply_gate_kernelPN6thrust24THRUST_300001_SM_1000_NS7complexIdEEiiid:
        /*0000*/ 	.byte	0x20, 0x05, 0x00, 0x00, 0x90, 0x01, 0x00, 0x00, 0xd0, 0x0b, 0x00, 0x00, 0x80, 0x08, 0x00, 0x00
        /*0010*/ 	.byte	0xa0, 0x07, 0x00, 0x00, 0xd0, 0x0b, 0x00, 0x00


//--------------------- .text._ZN3cub18CUB_300001_SM_10006detail8for_each13static_kernelINS2_12policy_hub_t12policy_500_tEmN6thrust24THRUST_300001_SM_1000_NS8cuda_cub20__uninitialized_fill7functorINS7_10device_ptrINS7_7complexIdEEEESD_EEEEvT0_T1_ --------------------------
	.section	.text._ZN3cub18CUB_300001_SM_10006detail8for_each13static_kernelINS2_12policy_hub_t12policy_500_tEmN6thrust24THRUST_300001_SM_1000_NS8cuda_cub20__uninitialized_fill7functorINS7_10device_ptrINS7_7complexIdEEEESD_EEEEvT0_T1_,"ax",@progbits
	.align	128
        .global         _ZN3cub18CUB_300001_SM_10006detail8for_each13static_kernelINS2_12policy_hub_t12policy_500_tEmN6thrust24THRUST_300001_SM_1000_NS8cuda_cub20__uninitialized_fill7functorINS7_10device_ptrINS7_7complexIdEEEESD_EEEEvT0_T1_
        .type           _ZN3cub18CUB_300001_SM_10006detail8for_each13static_kernelINS2_12policy_hub_t12policy_500_tEmN6thrust24THRUST_300001_SM_1000_NS8cuda_cub20__uninitialized_fill7functorINS7_10device_ptrINS7_7complexIdEEEESD_EEEEvT0_T1_,@function
        .size           _ZN3cub18CUB_300001_SM_10006detail8for_each13static_kernelINS2_12policy_hub_t12policy_500_tEmN6thrust24THRUST_300001_SM_1000_NS8cuda_cub20__uninitialized_fill7functorINS7_10device_ptrINS7_7complexIdEEEESD_EEEEvT0_T1_,(.L_x_138 - _ZN3cub18CUB_300001_SM_10006detail8for_each13static_kernelINS2_12policy_hub_t12policy_500_tEmN6thrust24THRUST_300001_SM_1000_NS8cuda_cub20__uninitialized_fill7functorINS7_10device_ptrINS7_7complexIdEEEESD_EEEEvT0_T1_)
        .other          _ZN3cub18CUB_300001_SM_10006detail8for_each13static_kernelINS2_12policy_hub_t12policy_500_tEmN6thrust24THRUST_300001_SM_1000_NS8cuda_cub20__uninitialized_fill7functorINS7_10device_ptrINS7_7complexIdEEEESD_EEEEvT0_T1_,@"STO_CUDA_ENTRY STV_DEFAULT"
_ZN3cub18CUB_300001_SM_10006detail8for_each13static_kernelINS2_12policy_hub_t12policy_500_tEmN6thrust24THRUST_300001_SM_1000_NS8cuda_cub20__uninitialized_fill7functorINS7_10device_ptrINS7_7complexIdEEEESD_EEEEvT0_T1_:
.text._ZN3cub18CUB_300001_SM_10006detail8for_each13static_kernelINS2_12policy_hub_t12policy_500_tEmN6thrust24THRUST_300001_SM_1000_NS8cuda_cub20__uninitialized_fill7functorINS7_10device_ptrINS7_7complexIdEEEESD_EEEEvT0_T1_:
[----:B------:R-:W-:Y:S08]  /*0000*/  LDC R1, c[0x0][0x37c] ;  /* 0x0000df00ff017b82 */ /* 0x000ff00000000800 */
[----:B------:R-:W0:Y:S01]  /*0010*/  S2UR UR4, SR_CTAID.X ;  /* 0x00000000000479c3 */ /* 0x000e220000002500 */
[----:B------:R-:W1:Y:S01]  /*0020*/  LDCU.64 UR6, c[0x0][0x380] ;  /* 0x00007000ff0677ac */ /* 0x000e620008000a00 */
[----:B------:R-:W2:Y:S01]  /*0030*/  LDCU.64 UR8, c[0x0][0x358] ;  /* 0x00006b00ff0877ac */ /* 0x000ea20008000a00 */
[----:B0-----:R-:W-:-:S04]  /*0040*/  UIMAD.WIDE.U32 UR4, UR4, 0x200, URZ ;  /* 0x00000200040478a5 */ /* 0x001fc8000f8e00ff */
[----:B-1----:R-:W-:-:S04]  /*0050*/  UIADD3 UR6, UP0, UPT, -UR4, UR6, URZ ;  /* 0x0000000604067290 */ /* 0x002fc8000ff1e1ff */
[----:B------:R-:W-:Y:S02]  /*0060*/  UIADD3.X UR7, UPT, UPT, ~UR5, UR7, URZ, UP0, !UPT ;  /* 0x0000000705077290 */ /* 0x000fe400087fe5ff */
[----:B------:R-:W-:-:S04]  /*0070*/  UISETP.GE.U32.AND UP0, UPT, UR6, 0x200, UPT ;  /* 0x000002000600788c */ /* 0x000fc8000bf06070 */
[----:B------:R-:W-:-:S09]  /*0080*/  UISETP.GE.U32.AND.EX UP0, UPT, UR7, URZ, UPT, UP0 ;  /* 0x000000ff0700728c */ /* 0x000fd2000bf06100 */
[----:B--2---:R-:W-:Y:S05]  /*0090*/  BRA.U !UP0, `(.L_x_0) ;  /* 0x00000001082c7547 */ /* 0x004fea000b800000 */
[----:B------:R-:W0:Y:S01]  /*00a0*/  S2R R0, SR_TID.X ;  /* 0x0000000000007919 */ /* 0x000e220000002100 */
[----:B------:R-:W1:Y:S01]  /*00b0*/  LDCU.64 UR6, c[0x0][0x390] ;  /* 0x00007200ff0677ac */ /* 0x000e620008000a00 */
[----:B------:R-:W2:Y:S08]  /*00c0*/  LDC.64 R4, c[0x0][0x3a0] ;  /* 0x0000e800ff047b82 */ /* 0x000eb00000000a00 */
[----:B------:R-:W2:Y:S01]  /*00d0*/  LDC.64 R6, c[0x0][0x3a8] ;  /* 0x0000ea00ff067b82 */ /* 0x000ea20000000a00 */
[----:B0-----:R-:W-:-:S05]  /*00e0*/  IADD3 R0, P0, PT, R0, UR4, RZ ;  /* 0x0000000400007c10 */ /* 0x001fca000ff1e0ff */
[----:B------:R-:W-:Y:S01]  /*00f0*/  IMAD.X R3, RZ, RZ, UR5, P0 ;  /* 0x00000005ff037e24 */ /* 0x000fe200080e06ff */
[----:B-1----:R-:W-:-:S04]  /*0100*/  LEA R2, P0, R0, UR6, 0x4 ;  /* 0x0000000600027c11 */ /* 0x002fc8000f8020ff */
[----:B------:R-:W-:-:S05]  /*0110*/  LEA.HI.X R3, R0, UR7, R3, 0x4, P0 ;  /* 0x0000000700037c11 */ /* 0x000fca00080f2403 */
[----:B--2---:R-:W-:Y:S04]  /*0120*/  STG.E.128 desc[UR8][R2.64], R4 ;  /* 0x0000000402007986 */ /* 0x004fe8000c101d08 */
[----:B------:R-:W-:Y:S01]  /*0130*/  STG.E.128 desc[UR8][R2.64+0x1000], R4 ;  /* 0x0010000402007986 */ /* 0x000fe2000c101d08 */
[----:B------:R-:W-:Y:S05]  /*0140*/  EXIT ;  /* 0x000000000000794d */ /* 0x000fea0003800000 */
.L_x_0:
[----:B------:R-:W0:Y:S01]  /*0150*/  S2R R0, SR_TID.X ;  /* 0x0000000000007919 */ /* 0x000e220000002100 */
[----:B------:R-:W1:Y:S01]  /*0160*/  LDCU.64 UR10, c[0x0][0x390] ;  /* 0x00007200ff0a77ac */ /* 0x000e620008000a00 */
[----:B------:R-:W2:Y:S01]  /*0170*/  LDC.64 R4, c[0x0][0x3a0] ;  /* 0x0000e800ff047b82 */ /* 0x000ea20000000a00 */
[----:B------:R-:W-:Y:S02]  /*0180*/  IMAD.U32 R3, RZ, RZ, UR7 ;  /* 0x00000007ff037e24 */ /* 0x000fe4000f8e00ff */
[----:B------:R-:W-:-:S05]  /*0190*/  IMAD.U32 R8, RZ, RZ, UR7 ;  /* 0x00000007ff087e24 */ /* 0x000fca000f8e00ff */
[----:B------:R-:W2:Y:S01]  /*01a0*/  LDC.64 R6, c[0x0][0x3a8] ;  /* 0x0000ea00ff067b82 */ /* 0x000ea20000000a00 */
[C---:B0-----:R-:W-:Y:S01]  /*01b0*/  VIADD R2, R0.reuse, 0x100 ;  /* 0x0000010000027836 */ /* 0x041fe20000000000 */
[C---:B------:R-:W-:Y:S02]  /*01c0*/  ISETP.LT.U32.AND P0, PT, R0.reuse, UR6, PT ;  /* 0x0000000600007c0c */ /* 0x040fe4000bf01070 */
[----:B------:R-:W-:Y:S02]  /*01d0*/  IADD3 R0, P2, PT, R0, UR4, RZ ;  /* 0x0000000400007c10 */ /* 0x000fe4000ff5e0ff */
[----:B------:R-:W-:Y:S02]  /*01e0*/  ISETP.LT.U32.AND P1, PT, R2, UR6, PT ;  /* 0x0000000602007c0c */ /* 0x000fe4000bf21070 */
[----:B------:R-:W-:Y:S01]  /*01f0*/  ISETP.GT.U32.AND.EX P0, PT, R3, RZ, PT, P0 ;  /* 0x000000ff0300720c */ /* 0x000fe20003f04100 */
[----:B------:R-:W-:Y:S01]  /*0200*/  IMAD.X R3, RZ, RZ, UR5, P2 ;  /* 0x00000005ff037e24 */ /* 0x000fe200090e06ff */
[----:B------:R-:W-:-:S02]  /*0210*/  ISETP.GT.U32.AND.EX P1, PT, R8, RZ, PT, P1 ;  /* 0x000000ff0800720c */ /* 0x000fc40003f24110 */
[----:B-1----:R-:W-:-:S04]  /*0220*/  LEA R2, P2, R0, UR10, 0x4 ;  /* 0x0000000a00027c11 */ /* 0x002fc8000f8420ff */
[----:B------:R-:W-:-:S05]  /*0230*/  LEA.HI.X R3, R0, UR11, R3, 0x4, P2 ;  /* 0x0000000b00037c11 */ /* 0x000fca00090f2403 */
[----:B--2---:R0:W-:Y:S02]  /*0240*/  @P0 STG.E.128 desc[UR8][R2.64], R4 ;  /* 0x0000000402000986 */ /* 0x0041e4000c101d08 */
[----:B------:R-:W-:Y:S05]  /*0250*/  @!P1 EXIT ;  /* 0x000000000000994d */ /* 0x000fea0003800000 */
[----:B0-----:R-:W0:Y:S08]  /*0260*/  LDC.64 R4, c[0x0][0x3a0] ;  /* 0x0000e800ff047b82 */ /* 0x001e300000000a00 */
[----:B------:R-:W0:Y:S02]  /*0270*/  LDC.64 R6, c[0x0][0x3a8] ;  /* 0x0000ea00ff067b82 */ /* 0x000e240000000a00 */
[----:B0-----:R-:W-:Y:S01]  /*0280*/  STG.E.128 desc[UR8][R2.64+0x1000], R4 ;  /* 0x0010000402007986 */ /* 0x001fe2000c101d08 */
[----:B------:R-:W-:Y:S05]  /*0290*/  EXIT ;  /* 0x000000000000794d */ /* 0x000fea0003800000 */
.L_x_1:
[----:B------:R-:W-:-:S00]  /*02a0*/  BRA `(.L_x_1) ;  /* 0xfffffffc00fc7947 */ /* 0x000fc0000383ffff */
[----:B------:R-:W-:-:S00]  /*02b0*/  NOP ;  /* 0x0000000000007918 */ /* 0x000fc00000000000 */
        /* <DEDUP_REMOVED lines=12> */
.L_x_138:


//--------------------- .text._ZN3cub18CUB_300001_SM_10006detail11EmptyKernelIvEEvv --------------------------
	.section	.text._ZN3cub18CUB_300001_SM_10006detail11EmptyKernelIvEEvv,"ax",@progbits
	.align	128
        .global         _ZN3cub18CUB_300001_SM_10006detail11EmptyKernelIvEEvv
        .type           _ZN3cub18CUB_300001_SM_10006detail11EmptyKernelIvEEvv,@function
        .size           _ZN3cub18CUB_300001_SM_10006detail11EmptyKernelIvEEvv,(.L_x_139 - _ZN3cub18CUB_300001_SM_10006detail11EmptyKernelIvEEvv)
        .other          _ZN3cub18CUB_300001_SM_10006detail11EmptyKernelIvEEvv,@"STO_CUDA_ENTRY STV_DEFAULT"
_ZN3cub18CUB_300001_SM_10006detail11EmptyKernelIvEEvv:
.text._ZN3cub18CUB_300001_SM_10006detail11EmptyKernelIvEEvv:
[----:B------:R-:W-:Y:S01]  /*0000*/  LDC R1, c[0x0][0x37c] ;  /* 0x0000df00ff017b82 */ /* 0x000fe20000000800 */
[----:B------:R-:W-:Y:S05]  /*0010*/  EXIT ;  /* 0x000000000000794d */ /* 0x000fea0003800000 */
.L_x_2:
        /* <DEDUP_REMOVED lines=14> */
.L_x_139:


//--------------------- .text._Z19inverse_qft_segmentiPN6thrust24THRUST_300001_SM_1000_NS7complexIdEE --------------------------
	.section	.text._Z19inverse_qft_segmentiPN6thrust24THRUST_300001_SM_1000_NS7complexIdEE,"ax",@progbits
	.align	128
        .global         _Z19inverse_qft_segmentiPN6thrust24THRUST_300001_SM_1000_NS7complexIdEE
        .type           _Z19inverse_qft_segmentiPN6thrust24THRUST_300001_SM_1000_NS7complexIdEE,@function
        .size           _Z19inverse_qft_segmentiPN6thrust24THRUST_300001_SM_1000_NS7complexIdEE,(.L_x_131 - _Z19inverse_qft_segmentiPN6thrust24THRUST_300001_SM_1000_NS7complexIdEE)
        .other          _Z19inverse_qft_segmentiPN6thrust24THRUST_300001_SM_1000_NS7complexIdEE,@"STO_CUDA_ENTRY STV_DEFAULT"
_Z19inverse_qft_segmentiPN6thrust24THRUST_300001_SM_1000_NS7complexIdEE:
.text._Z19inverse_qft_segmentiPN6thrust24THRUST_300001_SM_1000_NS7complexIdEE:
[----:B------:R-:W0:Y:S01]  /*0000*/  LDC R1, c[0x0][0x37c] ;  /* 0x0000df00ff017b82 */ /* 0x000e220000000800 */
[----:B------:R-:W1:Y:S07]  /*0010*/  S2R R0, SR_TID.X ;  /* 0x0000000000007919 */ /* 0x000e6e0000002100 */
[----:B------:R-:W1:Y:S01]  /*0020*/  S2UR UR6, SR_CTAID.X ;  /* 0x00000000000679c3 */ /* 0x000e620000002500 */
[----:B------:R-:W2:Y:S01]  /*0030*/  LDCU UR7, c[0x0][0x380] ;  /* 0x00007000ff0777ac */ /* 0x000ea20008000800 */
[----:B0-----:R-:W-:Y:S01]  /*0040*/  VIADD R1, R1, 0xffffffd8 ;  /* 0xffffffd801017836 */ /* 0x001fe20000000000 */
[----:B------:R-:W0:Y:S05]  /*0050*/  LDCU UR5, c[0x3][0xc] ;  /* 0x00c00180ff0577ac */ /* 0x000e2a0008000800 */
[----:B------:R-:W1:Y:S01]  /*0060*/  LDC R3, c[0x0][0x360] ;  /* 0x0000d800ff037b82 */ /* 0x000e620000000800 */
[----:B------:R-:W-:Y:S01]  /*0070*/  UMOV UR4, 0xffffffff ;  /* 0xffffffff00047882 */ /* 0x000fe20000000000 */
[----:B------:R-:W3:Y:S06]  /*0080*/  LDCU.64 UR10, c[0x0][0x358] ;  /* 0x00006b00ff0a77ac */ /* 0x000eec0008000a00 */
[----:B------:R-:W4:Y:S01]  /*0090*/  LDC.64 R6, c[0x0][0x388] ;  /* 0x0000e200ff067b82 */ /* 0x000f220000000a00 */
[----:B--2---:R-:W-:-:S02]  /*00a0*/  USHF.L.U32 UR4, UR4, UR7, URZ ;  /* 0x0000000704047299 */ /* 0x004fc400080006ff */
[----:B------:R-:W-:Y:S02]  /*00b0*/  UISETP.GE.AND UP0, UPT, UR7, 0x1, UPT ;  /* 0x000000010700788c */ /* 0x000fe4000bf06270 */
[----:B0-----:R-:W-:Y:S01]  /*00c0*/  UIADD3 UR5, UPT, UPT, UR4, UR5, URZ ;  /* 0x0000000504057290 */ /* 0x001fe2000fffe0ff */
[----:B-1----:R-:W-:Y:S01]  /*00d0*/  IMAD R0, R3, UR6, R0 ;  /* 0x0000000603007c24 */ /* 0x002fe2000f8e0200 */
[----:B------:R-:W-:Y:S02]  /*00e0*/  UMOV UR6, 0x1 ;  /* 0x0000000100067882 */ /* 0x000fe40000000000 */
[----:B------:R-:W-:Y:S02]  /*00f0*/  USHF.L.U32 UR6, UR6, UR7, URZ ;  /* 0x0000000706067299 */ /* 0x000fe400080006ff */
[----:B------:R-:W-:-:S05]  /*0100*/  LOP3.LUT R2, R0, UR5, RZ, 0xc0, !PT ;  /* 0x0000000500027c12 */ /* 0x000fca000f8ec0ff */
[----:B------:R-:W-:-:S05]  /*0110*/  IMAD.SHL.U32 R3, R2, 0x2, RZ ;  /* 0x0000000202037824 */ /* 0x000fca00078e00ff */
[----:B------:R-:W-:-:S04]  /*0120*/  LOP3.LUT R0, R3, UR4, R0, 0xf2, !PT ;  /* 0x0000000403007c12 */ /* 0x000fc8000f8ef200 */
[----:B------:R-:W-:-:S05]  /*0130*/  LOP3.LUT R0, R0, UR6, RZ, 0xfc, !PT ;  /* 0x0000000600007c12 */ /* 0x000fca000f8efcff */
[----:B----4-:R-:W-:Y:S01]  /*0140*/  IMAD.WIDE R6, R0, 0x10, R6 ;  /* 0x0000001000067825 */ /* 0x010fe200078e0206 */
[----:B---3--:R-:W-:Y:S06]  /*0150*/  BRA.U !UP0, `(.L_x_3) ;  /* 0x0000001908047547 */ /* 0x008fec000b800000 */
[----:B------:R-:W-:Y:S01]  /*0160*/  UISETP.NE.AND UP0, UPT, UR7, 0x1, UPT ;  /* 0x000000010700788c */ /* 0x000fe2000bf05270 */
[----:B------:R-:W-:Y:S01]  /*0170*/  UMOV UR4, URZ ;  /* 0x000000ff00047c82 */ /* 0x000fe20008000000 */
[----:B------:R-:W-:Y:S01]  /*0180*/  UMOV UR13, 0xf01b866e ;  /* 0xf01b866e000d7882 */ /* 0x000fe20000000000 */
[----:B------:R-:W-:-:S06]  /*0190*/  UMOV UR14, 0xc00921f9 ;  /* 0xc00921f9000e7882 */ /* 0x000fcc0000000000 */
[----:B------:R-:W-:Y:S05]  /*01a0*/  BRA.U !UP0, `(.L_x_4) ;  /* 0x0000000d08f07547 */ /* 0x000fea000b800000 */
[----:B------:R-:W-:Y:S01]  /*01b0*/  ULOP3.LUT UR4, UR7, 0x7ffffffe, URZ, 0xc0, !UPT ;  /* 0x7ffffffe07047892 */ /* 0x000fe2000f8ec0ff */
[----:B------:R-:W0:Y:S01]  /*01c0*/  LDCU UR12, c[0x0][0x380] ;  /* 0x00007000ff0c77ac */ /* 0x000e220008000800 */
[----:B------:R-:W1:Y:S02]  /*01d0*/  LDCU.64 UR18, c[0x4][0x160] ;  /* 0x01002c00ff1277ac */ /* 0x000e640008000a00 */
[----:B------:R-:W-:Y:S01]  /*01e0*/  UIADD3 UR9, UPT, UPT, -UR4, URZ, URZ ;  /* 0x000000ff04097290 */ /* 0x000fe2000fffe1ff */
[----:B------:R-:W-:-:S11]  /*01f0*/  UMOV UR5, URZ ;  /* 0x000000ff00057c82 */ /* 0x000fd60008000000 */
.L_x_24:
[----:B------:R-:W-:Y:S01]  /*0200*/  SHF.R.U32.HI R4, RZ, UR5, R0 ;  /* 0x00000005ff047c19 */ /* 0x000fe20008011600 */
[----:B------:R-:W-:Y:S01]  /*0210*/  UIADD3 UR9, UPT, UPT, UR9, 0x2, URZ ;  /* 0x0000000209097890 */ /* 0x000fe2000fffe0ff */
[----:B------:R-:W-:Y:S02]  /*0220*/  BSSY.RECONVERGENT B0, `(.L_x_5) ;  /* 0x0000078000007945 */ /* 0x000fe40003800200 */
[----:B------:R-:W-:Y:S01]  /*0230*/  LOP3.LUT R2, R4, 0x1, RZ, 0xc0, !PT ;  /* 0x0000000104027812 */ /* 0x000fe200078ec0ff */
[----:B------:R-:W-:-:S03]  /*0240*/  UISETP.NE.AND UP0, UPT, UR9, URZ, UPT ;  /* 0x000000ff0900728c */ /* 0x000fc6000bf05270 */
[----:B------:R-:W-:-:S13]  /*0250*/  ISETP.NE.U32.AND P0, PT, R2, 0x1, PT ;  /* 0x000000010200780c */ /* 0x000fda0003f05070 */
[----:B0-2---:R-:W-:Y:S05]  /*0260*/  @P0 BRA `(.L_x_6) ;  /* 0x0000000400cc0947 */ /* 0x005fea0003800000 */
[----:B------:R-:W-:Y:S01]  /*0270*/  UMOV UR7, 0x1 ;  /* 0x0000000100077882 */ /* 0x000fe20000000000 */
[----:B------:R-:W-:Y:S01]  /*0280*/  IMAD.MOV.U32 R2, RZ, RZ, 0x1 ;  /* 0x00000001ff027424 */ /* 0x000fe200078e00ff */
[----:B0-----:R-:W-:Y:S01]  /*0290*/  USHF.L.U32 UR7, UR7, UR12, URZ ;  /* 0x0000000c07077299 */ /* 0x001fe200080006ff */
[----:B------:R-:W-:Y:S01]  /*02a0*/  UMOV UR16, 0xf01b866e ;  /* 0xf01b866e00107882 */ /* 0x000fe20000000000 */
[----:B------:R-:W-:-:S07]  /*02b0*/  UMOV UR17, 0x400921f9 ;  /* 0x400921f900117882 */ /* 0x000fce0000000000 */
[----:B------:R-:W0:Y:S08]  /*02c0*/  I2F.F64 R8, UR7 ;  /* 0x0000000700087d12 */ /* 0x000e300008201c00 */
[----:B0-----:R-:W0:Y:S02]  /*02d0*/  MUFU.RCP64H R3, R9 ;  /* 0x0000000900037308 */ /* 0x001e240000001800 */
[----:B0-----:R-:W-:-:S08]  /*02e0*/  DFMA R10, -R8, R2, 1 ;  /* 0x3ff00000080a742b */ /* 0x001fd00000000102 */
[----:B------:R-:W-:-:S08]  /*02f0*/  DFMA R10, R10, R10, R10 ;  /* 0x0000000a0a0a722b */ /* 0x000fd0000000000a */
[----:B------:R-:W-:-:S08]  /*0300*/  DFMA R10, R2, R10, R2 ;  /* 0x0000000a020a722b */ /* 0x000fd00000000002 */
[----:B------:R-:W-:-:S08]  /*0310*/  DFMA R2, -R8, R10, 1 ;  /* 0x3ff000000802742b */ /* 0x000fd0000000010a */
[----:B------:R-:W-:-:S08]  /*0320*/  DFMA R2, R10, R2, R10 ;  /* 0x000000020a02722b */ /* 0x000fd0000000000a */
[----:B------:R-:W-:-:S08]  /*0330*/  DMUL R10, R2, -UR16 ;  /* 0x80000010020a7c28 */ /* 0x000fd00008000000 */
[----:B------:R-:W-:-:S08]  /*0340*/  DFMA R12, -R8, R10, -UR16 ;  /* 0x80000010080c7e2b */ /* 0x000fd0000800010a */
[----:B------:R-:W-:-:S10]  /*0350*/  DFMA R2, R2, R12, R10 ;  /* 0x0000000c0202722b */ /* 0x000fd4000000000a */
[----:B------:R-:W-:-:S05]  /*0360*/  FFMA R5, RZ, R9, R3 ;  /* 0x00000009ff057223 */ /* 0x000fca0000000003 */
[----:B------:R-:W-:-:S13]  /*0370*/  FSETP.GT.AND P0, PT, |R5|, 1.469367938527859385e-39, PT ;  /* 0x001000000500780b */ /* 0x000fda0003f04200 */
[----:B------:R-:W-:Y:S05]  /*0380*/  @P0 BRA `(.L_x_7) ;  /* 0x0000000000080947 */ /* 0x000fea0003800000 */
[----:B------:R-:W-:-:S07]  /*0390*/  MOV R18, 0x3b0 ;  /* 0x000003b000127802 */ /* 0x000fce0000000f00 */
[----:B-1----:R-:W-:Y:S05]  /*03a0*/  CALL.REL.NOINC `($__internal_1_$__cuda_sm20_div_rn_f64_full) ;  /* 0x0000001800987944 */ /* 0x002fea0003c00000 */
.L_x_7:
[----:B------:R-:W-:Y:S01]  /*03b0*/  DSETP.NEU.AND P0, PT, |R2|, +INF , PT ;  /* 0x7ff000000200742a */ /* 0x000fe20003f0d200 */
[----:B------:R-:W-:-:S13]  /*03c0*/  BSSY.RECONVERGENT B1, `(.L_x_8) ;  /* 0x000001d000017945 */ /* 0x000fda0003800200 */
[----:B------:R-:W-:Y:S01]  /*03d0*/  @!P0 DMUL R20, RZ, R2 ;  /* 0x00000002ff148228 */ /* 0x000fe20000000000 */
[----:B------:R-:W-:Y:S01]  /*03e0*/  @!P0 IMAD.MOV.U32 R5, RZ, RZ, 0x1 ;  /* 0x00000001ff058424 */ /* 0x000fe200078e00ff */
[----:B------:R-:W-:Y:S09]  /*03f0*/  @!P0 BRA `(.L_x_9) ;  /* 0x0000000000648947 */ /* 0x000ff20003800000 */
[----:B------:R-:W-:Y:S01]  /*0400*/  UMOV UR16, 0x6dc9c883 ;  /* 0x6dc9c88300107882 */ /* 0x000fe20000000000 */
[----:B------:R-:W-:Y:S01]  /*0410*/  UMOV UR17, 0x3fe45f30 ;  /* 0x3fe45f3000117882 */ /* 0x000fe20000000000 */
[C---:B------:R-:W-:Y:S01]  /*0420*/  DSETP.GE.AND P0, PT, |R2|.reuse, 2.14748364800000000000e+09, PT ;  /* 0x41e000000200742a */ /* 0x040fe20003f06200 */
[----:B------:R-:W-:Y:S01]  /*0430*/  BSSY.RECONVERGENT B2, `(.L_x_10) ;  /* 0x0000014000027945 */ /* 0x000fe20003800200 */
[----:B------:R-:W-:Y:S01]  /*0440*/  DMUL R8, R2, UR16 ;  /* 0x0000001002087c28 */ /* 0x000fe20008000000 */
[----:B------:R-:W-:Y:S01]  /*0450*/  UMOV UR16, 0x54442d18 ;  /* 0x54442d1800107882 */ /* 0x000fe20000000000 */
[----:B------:R-:W-:-:S04]  /*0460*/  UMOV UR17, 0x3ff921fb ;  /* 0x3ff921fb00117882 */ /* 0x000fc80000000000 */
[----:B------:R-:W0:Y:S08]  /*0470*/  F2I.F64 R5, R8 ;  /* 0x0000000800057311 */ /* 0x000e300000301100 */
[----:B0-----:R-:W0:Y:S02]  /*0480*/  I2F.F64 R20, R5 ;  /* 0x0000000500147312 */ /* 0x001e240000201c00 */
[----:B0-----:R-:W-:Y:S01]  /*0490*/  DFMA R10, R20, -UR16, R2 ;  /* 0x80000010140a7c2b */ /* 0x001fe20008000002 */
[----:B------:R-:W-:Y:S01]  /*04a0*/  UMOV UR16, 0x33145c00 ;  /* 0x33145c0000107882 */ /* 0x000fe20000000000 */
[----:B------:R-:W-:-:S06]  /*04b0*/  UMOV UR17, 0x3c91a626 ;  /* 0x3c91a62600117882 */ /* 0x000fcc0000000000 */
[----:B------:R-:W-:Y:S01]  /*04c0*/  DFMA R10, R20, -UR16, R10 ;  /* 0x80000010140a7c2b */ /* 0x000fe2000800000a */
[----:B------:R-:W-:Y:S01]  /*04d0*/  UMOV UR16, 0x252049c0 ;  /* 0x252049c000107882 */ /* 0x000fe20000000000 */
[----:B------:R-:W-:-:S06]  /*04e0*/  UMOV UR17, 0x397b839a ;  /* 0x397b839a00117882 */ /* 0x000fcc0000000000 */
[----:B------:R-:W-:Y:S01]  /*04f0*/  DFMA R20, R20, -UR16, R10 ;  /* 0x8000001014147c2b */ /* 0x000fe2000800000a */
[----:B------:R-:W-:Y:S10]  /*0500*/  @!P0 BRA `(.L_x_11) ;  /* 0x0000000000188947 */ /* 0x000ff40003800000 */
[----:B------:R-:W-:Y:S01]  /*0510*/  IMAD.MOV.U32 R14, RZ, RZ, R2 ;  /* 0x000000ffff0e7224 */ /* 0x000fe200078e0002 */
[----:B------:R-:W-:Y:S01]  /*0520*/  MOV R8, 0x550 ;  /* 0x0000055000087802 */ /* 0x000fe20000000f00 */
[----:B------:R-:W-:-:S07]  /*0530*/  IMAD.MOV.U32 R5, RZ, RZ, R3 ;  /* 0x000000ffff057224 */ /* 0x000fce00078e0003 */
[----:B-1----:R-:W-:Y:S05]  /*0540*/  CALL.REL.NOINC `($_Z19inverse_qft_segmentiPN6thrust24THRUST_300001_SM_1000_NS7complexIdEE$__internal_trig_reduction_slowpathd) ;  /* 0x00000020005c7944 */ /* 0x002fea0003c00000 */
[----:B------:R-:W-:Y:S02]  /*0550*/  IMAD.MOV.U32 R20, RZ, RZ, R14 ;  /* 0x000000ffff147224 */ /* 0x000fe400078e000e */
[----:B------:R-:W-:-:S07]  /*0560*/  IMAD.MOV.U32 R21, RZ, RZ, R15 ;  /* 0x000000ffff157224 */ /* 0x000fce00078e000f */
.L_x_11:
[----:B-1----:R-:W-:Y:S05]  /*0570*/  BSYNC.RECONVERGENT B2 ;  /* 0x0000000000027941 */ /* 0x002fea0003800200 */
.L_x_10:
[----:B------:R-:W-:-:S07]  /*0580*/  VIADD R5, R5, 0x1 ;  /* 0x0000000105057836 */ /* 0x000fce0000000000 */
.L_x_9:
[----:B-1----:R-:W-:Y:S05]  /*0590*/  BSYNC.RECONVERGENT B1 ;  /* 0x0000000000017941 */ /* 0x002fea0003800200 */
.L_x_8:
[----:B------:R-:W-:-:S05]  /*05a0*/  IMAD.SHL.U32 R8, R5, 0x40, RZ ;  /* 0x0000004005087824 */ /* 0x000fca00078e00ff */
[----:B------:R-:W-:-:S04]  /*05b0*/  LOP3.LUT R8, R8, 0x40, RZ, 0xc0, !PT ;  /* 0x0000004008087812 */ /* 0x000fc800078ec0ff */
[----:B------:R-:W-:-:S05]  /*05c0*/  IADD3 R26, P0, PT, R8, UR18, RZ ;  /* 0x00000012081a7c10 */ /* 0x000fca000ff1e0ff */
[----:B------:R-:W-:-:S05]  /*05d0*/  IMAD.X R27, RZ, RZ, UR19, P0 ;  /* 0x00000013ff1b7e24 */ /* 0x000fca00080e06ff */
[----:B------:R-:W2:Y:S04]  /*05e0*/  LDG.E.128.CONSTANT R8, desc[UR10][R26.64] ;  /* 0x0000000a1a087981 */ /* 0x000ea8000c1e9d00 */
[----:B------:R-:W3:Y:S04]  /*05f0*/  LDG.E.128.CONSTANT R12, desc[UR10][R26.64+0x10] ;  /* 0x0000100a1a0c7981 */ /* 0x000ee8000c1e9d00 */
[----:B------:R-:W4:Y:S01]  /*0600*/  LDG.E.128.CONSTANT R16, desc[UR10][R26.64+0x20] ;  /* 0x0000200a1a107981 */ /* 0x000f22000c1e9d00 */
[----:B------:R-:W-:Y:S01]  /*0610*/  LOP3.LUT R22, R5, 0x1, RZ, 0xc0, !PT ;  /* 0x0000000105167812 */ /* 0x000fe200078ec0ff */
[----:B------:R-:W-:Y:S01]  /*0620*/  IMAD.MOV.U32 R24, RZ, RZ, 0x20fd8164 ;  /* 0x20fd8164ff187424 */ /* 0x000fe200078e00ff */
[----:B------:R-:W-:Y:S01]  /*0630*/  BSSY.RECONVERGENT B1, `(.L_x_12) ;  /* 0x000002c000017945 */ /* 0x000fe20003800200 */
[----:B------:R-:W-:Y:S01]  /*0640*/  IMAD.MOV.U32 R25, RZ, RZ, 0x3da8ff83 ;  /* 0x3da8ff83ff197424 */ /* 0x000fe200078e00ff */
[----:B------:R-:W-:Y:S01]  /*0650*/  ISETP.NE.U32.AND P0, PT, R22, 0x1, PT ;  /* 0x000000011600780c */ /* 0x000fe20003f05070 */
[----:B------:R-:W-:-:S03]  /*0660*/  DMUL R22, R20, R20 ;  /* 0x0000001414167228 */ /* 0x000fc60000000000 */
[----:B------:R-:W-:Y:S02]  /*0670*/  FSEL R24, R24, -8.06006814911005101289e+34, !P0 ;  /* 0xf9785eba18187808 */ /* 0x000fe40004000000 */
[----:B------:R-:W-:-:S06]  /*0680*/  FSEL R25, -R25, 0.11223486810922622681, !P0 ;  /* 0x3de5db6519197808 */ /* 0x000fcc0004000100 */
[----:B--2---:R-:W-:-:S08]  /*0690*/  DFMA R8, R22, R24, R8 ;  /* 0x000000181608722b */ /* 0x004fd00000000008 */
[----:B------:R-:W-:-:S08]  /*06a0*/  DFMA R8, R22, R8, R10 ;  /* 0x000000081608722b */ /* 0x000fd0000000000a */
[----:B---3--:R-:W-:-:S08]  /*06b0*/  DFMA R8, R22, R8, R12 ;  /* 0x000000081608722b */ /* 0x008fd0000000000c */
[----:B------:R-:W-:-:S08]  /*06c0*/  DFMA R8, R22, R8, R14 ;  /* 0x000000081608722b */ /* 0x000fd0000000000e */
[----:B----4-:R-:W-:-:S08]  /*06d0*/  DFMA R8, R22, R8, R16 ;  /* 0x000000081608722b */ /* 0x010fd00000000010 */
[----:B------:R-:W-:-:S08]  /*06e0*/  DFMA R8, R22, R8, R18 ;  /* 0x000000081608722b */ /* 0x000fd00000000012 */
[----:B------:R-:W-:Y:S02]  /*06f0*/  DFMA R20, R8, R20, R20 ;  /* 0x000000140814722b */ /* 0x000fe40000000014 */
[----:B------:R-:W-:-:S10]  /*0700*/  DFMA R8, R22, R8, 1 ;  /* 0x3ff000001608742b */ /* 0x000fd40000000008 */
[----:B------:R-:W-:Y:S02]  /*0710*/  FSEL R10, R8, R20, !P0 ;  /* 0x00000014080a7208 */ /* 0x000fe40004000000 */
[----:B------:R-:W-:Y:S02]  /*0720*/  FSEL R11, R9, R21, !P0 ;  /* 0x00000015090b7208 */ /* 0x000fe40004000000 */
[----:B------:R-:W-:-:S04]  /*0730*/  LOP3.LUT P0, RZ, R5, 0x2, RZ, 0xc0, !PT ;  /* 0x0000000205ff7812 */ /* 0x000fc8000780c0ff */
[----:B------:R-:W-:-:S10]  /*0740*/  DADD R8, RZ, -R10 ;  /* 0x00000000ff087229 */ /* 0x000fd4000000080a */
[----:B------:R-:W-:Y:S01]  /*0750*/  FSEL R14, R10, R8, !P0 ;  /* 0x000000080a0e7208 */ /* 0x000fe20004000000 */
[----:B------:R-:W-:Y:S01]  /*0760*/  IMAD.MOV.U32 R10, RZ, RZ, 0x0 ;  /* 0x00000000ff0a7424 */ /* 0x000fe200078e00ff */
[----:B------:R-:W-:Y:S01]  /*0770*/  FSEL R15, R11, R9, !P0 ;  /* 0x000000090b0f7208 */ /* 0x000fe20004000000 */
[----:B------:R-:W-:-:S05]  /*0780*/  IMAD.MOV.U32 R11, RZ, RZ, 0x3fd80000 ;  /* 0x3fd80000ff0b7424 */ /* 0x000fca00078e00ff */
[----:B------:R-:W-:-:S06]  /*0790*/  DFMA R20, -R14, R14, 1 ;  /* 0x3ff000000e14742b */ /* 0x000fcc000000010e */
[----:B------:R-:W0:Y:S04]  /*07a0*/  MUFU.RSQ64H R19, R21 ;  /* 0x0000001500137308 */ /* 0x000e280000001c00 */
[----:B------:R-:W-:-:S05]  /*07b0*/  VIADD R18, R21, 0xfcb00000 ;  /* 0xfcb0000015127836 */ /* 0x000fca0000000000 */
[----:B------:R-:W-:Y:S01]  /*07c0*/  ISETP.GE.U32.AND P0, PT, R18, 0x7ca00000, PT ;  /* 0x7ca000001200780c */ /* 0x000fe20003f06070 */
[----:B0-----:R-:W-:-:S08]  /*07d0*/  DMUL R8, R18, R18 ;  /* 0x0000001212087228 */ /* 0x001fd00000000000 */
[----:B------:R-:W-:-:S08]  /*07e0*/  DFMA R8, R20, -R8, 1 ;  /* 0x3ff000001408742b */ /* 0x000fd00000000808 */
[----:B------:R-:W-:Y:S02]  /*07f0*/  DFMA R10, R8, R10, 0.5 ;  /* 0x3fe00000080a742b */ /* 0x000fe4000000000a */
[----:B------:R-:W-:-:S08]  /*0800*/  DMUL R8, R18, R8 ;  /* 0x0000000812087228 */ /* 0x000fd00000000000 */
[----:B------:R-:W-:-:S08]  /*0810*/  DFMA R22, R10, R8, R18 ;  /* 0x000000080a16722b */ /* 0x000fd00000000012 */
[----:B------:R-:W-:Y:S02]  /*0820*/  DMUL R16, R20, R22 ;  /* 0x0000001614107228 */ /* 0x000fe40000000000 */
[----:B------:R-:W-:Y:S02]  /*0830*/  VIADD R9, R23, 0xfff00000 ;  /* 0xfff0000017097836 */ /* 0x000fe40000000000 */
[----:B------:R-:W-:-:S04]  /*0840*/  IMAD.MOV.U32 R8, RZ, RZ, R22 ;  /* 0x000000ffff087224 */ /* 0x000fc800078e0016 */
[----:B------:R-:W-:-:S08]  /*0850*/  DFMA R10, R16, -R16, R20 ;  /* 0x80000010100a722b */ /* 0x000fd00000000014 */
[----:B------:R-:W-:Y:S01]  /*0860*/  DFMA R12, R10, R8, R16 ;  /* 0x000000080a0c722b */ /* 0x000fe20000000010 */
[----:B------:R-:W-:Y:S10]  /*0870*/  @!P0 BRA `(.L_x_13) ;  /* 0x00000000001c8947 */ /* 0x000ff40003800000 */
[----:B------:R-:W-:Y:S02]  /*0880*/  IMAD.MOV.U32 R8, RZ, RZ, R20 ;  /* 0x000000ffff087224 */ /* 0x000fe400078e0014 */
[----:B------:R-:W-:Y:S01]  /*0890*/  IMAD.MOV.U32 R20, RZ, RZ, R18 ;  /* 0x000000ffff147224 */ /* 0x000fe200078e0012 */
[----:B------:R-:W-:Y:S01]  /*08a0*/  MOV R18, 0x8f0 ;  /* 0x000008f000127802 */ /* 0x000fe20000000f00 */
[----:B------:R-:W-:Y:S02]  /*08b0*/  IMAD.MOV.U32 R12, RZ, RZ, R22 ;  /* 0x000000ffff0c7224 */ /* 0x000fe400078e0016 */
[----:B------:R-:W-:Y:S02]  /*08c0*/  IMAD.MOV.U32 R13, RZ, RZ, R21 ;  /* 0x000000ffff0d7224 */ /* 0x000fe400078e0015 */
[----:B------:R-:W-:-:S07]  /*08d0*/  IMAD.MOV.U32 R19, RZ, RZ, R9 ;  /* 0x000000ffff137224 */ /* 0x000fce00078e0009 */
[----:B------:R-:W-:Y:S05]  /*08e0*/  CALL.REL.NOINC `($__internal_2_$__cuda_sm20_dsqrt_rn_f64_mediumpath_v1) ;  /* 0x0000001800c87944 */ /* 0x000fea0003c00000 */
.L_x_13:
[----:B------:R-:W-:Y:S05]  /*08f0*/  BSYNC.RECONVERGENT B1 ;  /* 0x0000000000017941 */ /* 0x000fea0003800200 */
.L_x_12:
[----:B------:R-:W2:Y:S01]  /*0900*/  LDG.E.128 R8, desc[UR10][R6.64] ;  /* 0x0000000a06087981 */ /* 0x000ea2000c1e1d00 */
[----:B------:R-:W-:Y:S02]  /*0910*/  DADD R16, -RZ, -R12 ;  /* 0x00000000ff107229 */ /* 0x000fe4000000090c */
[----:B------:R-:W-:-:S08]  /*0920*/  DSETP.GEU.AND P0, PT, R2, RZ, PT ;  /* 0x000000ff0200722a */ /* 0x000fd00003f0e000 */
[----:B------:R-:W-:Y:S02]  /*0930*/  FSEL R2, R16, R12, !P0 ;  /* 0x0000000c10027208 */ /* 0x000fe40004000000 */
[----:B------:R-:W-:-:S06]  /*0940*/  FSEL R3, R17, R13, !P0 ;  /* 0x0000000d11037208 */ /* 0x000fcc0004000000 */
[C---:B--2---:R-:W-:Y:S02]  /*0950*/  DMUL R12, R2.reuse, R10 ;  /* 0x0000000a020c7228 */ /* 0x044fe40000000000 */
[----:B------:R-:W-:-:S06]  /*0960*/  DMUL R2, R2, R8 ;  /* 0x0000000802027228 */ /* 0x000fcc0000000000 */
[C---:B------:R-:W-:Y:S02]  /*0970*/  DFMA R12, R14.reuse, R8, -R12 ;  /* 0x000000080e0c722b */ /* 0x040fe4000000080c */
[----:B------:R-:W-:-:S07]  /*0980*/  DFMA R14, R14, R10, R2 ;  /* 0x0000000a0e0e722b */ /* 0x000fce0000000002 */
[----:B------:R2:W-:Y:S04]  /*0990*/  STG.E.128 desc[UR10][R6.64], R12 ;  /* 0x0000000c06007986 */ /* 0x0005e8000c101d0a */
.L_x_6:
[----:B01----:R-:W-:Y:S05]  /*09a0*/  BSYNC.RECONVERGENT B0 ;  /* 0x0000000000007941 */ /* 0x003fea0003800200 */
.L_x_5:
[----:B------:R-:W-:Y:S01]  /*09b0*/  LOP3.LUT P0, RZ, R4, 0x2, RZ, 0xc0, !PT ;  /* 0x0000000204ff7812 */ /* 0x000fe2000780c0ff */
[----:B------:R-:W-:-:S12]  /*09c0*/  BSSY.RECONVERGENT B0, `(.L_x_14) ;  /* 0x0000077000007945 */ /* 0x000fd80003800200 */
[----:B------:R-:W-:Y:S05]  /*09d0*/  @!P0 BRA `(.L_x_15) ;  /* 0x0000000400d48947 */ /* 0x000fea0003800000 */
[----:B------:R-:W-:Y:S01]  /*09e0*/  UIADD3 UR7, UPT, UPT, UR12, -0x1, URZ ;  /* 0xffffffff0c077890 */ /* 0x000fe2000fffe0ff */
[----:B------:R-:W-:Y:S01]  /*09f0*/  IMAD.MOV.U32 R2, RZ, RZ, 0x1 ;  /* 0x00000001ff027424 */ /* 0x000fe200078e00ff */
[----:B------:R-:W-:Y:S01]  /*0a00*/  UMOV UR8, 0x1 ;  /* 0x0000000100087882 */ /* 0x000fe20000000000 */
[----:B------:R-:W-:Y:S01]  /*0a10*/  UMOV UR16, 0xf01b866e ;  /* 0xf01b866e00107882 */ /* 0x000fe20000000000 */
[----:B------:R-:W-:Y:S01]  /*0a20*/  USHF.L.U32 UR7, UR8, UR7, URZ ;  /* 0x0000000708077299 */ /* 0x000fe200080006ff */
[----:B------:R-:W-:-:S08]  /*0a30*/  UMOV UR17, 0x400921f9 ;  /* 0x400921f900117882 */ /* 0x000fd00000000000 */
        /* <DEDUP_REMOVED lines=13> */
[----:B------:R-:W-:Y:S01]  /*0b10*/  IMAD.MOV.U32 R8, RZ, RZ, R10 ;  /* 0x000000ffff087224 */ /* 0x000fe200078e000a */
[----:B------:R-:W-:Y:S01]  /*0b20*/  MOV R18, 0xb50 ;  /* 0x00000b5000127802 */ /* 0x000fe20000000f00 */
[----:B------:R-:W-:-:S07]  /*0b30*/  IMAD.MOV.U32 R9, RZ, RZ, R11 ;  /* 0x000000ffff097224 */ /* 0x000fce00078e000b */
[----:B--2---:R-:W-:Y:S05]  /*0b40*/  CALL.REL.NOINC `($__internal_1_$__cuda_sm20_div_rn_f64_full) ;  /* 0x0000001000b07944 */ /* 0x004fea0003c00000 */
.L_x_16:
[----:B------:R-:W-:Y:S01]  /*0b50*/  DSETP.NEU.AND P0, PT, |R2|, +INF , PT ;  /* 0x7ff000000200742a */ /* 0x000fe20003f0d200 */
[----:B------:R-:W-:-:S13]  /*0b60*/  BSSY.RECONVERGENT B1, `(.L_x_17) ;  /* 0x000001f000017945 */ /* 0x000fda0003800200 */
[----:B------:R-:W-:Y:S05]  /*0b70*/  @!P0 BRA `(.L_x_18) ;  /* 0x00000000006c8947 */ /* 0x000fea0003800000 */
[----:B------:R-:W-:Y:S01]  /*0b80*/  UMOV UR16, 0x6dc9c883 ;  /* 0x6dc9c88300107882 */ /* 0x000fe20000000000 */
[----:B------:R-:W-:Y:S01]  /*0b90*/  UMOV UR17, 0x3fe45f30 ;  /* 0x3fe45f3000117882 */ /* 0x000fe20000000000 */
[C---:B------:R-:W-:Y:S01]  /*0ba0*/  DSETP.GE.AND P0, PT, |R2|.reuse, 2.14748364800000000000e+09, PT ;  /* 0x41e000000200742a */ /* 0x040fe20003f06200 */
[----:B------:R-:W-:Y:S01]  /*0bb0*/  BSSY.RECONVERGENT B2, `(.L_x_19) ;  /* 0x0000015000027945 */ /* 0x000fe20003800200 */
[----:B------:R-:W-:Y:S01]  /*0bc0*/  DMUL R8, R2, UR16 ;  /* 0x0000001002087c28 */ /* 0x000fe20008000000 */
[----:B------:R-:W-:Y:S01]  /*0bd0*/  UMOV UR16, 0x54442d18 ;  /* 0x54442d1800107882 */ /* 0x000fe20000000000 */
[----:B------:R-:W-:-:S08]  /*0be0*/  UMOV UR17, 0x3ff921fb ;  /* 0x3ff921fb00117882 */ /* 0x000fd00000000000 */
        /* <DEDUP_REMOVED lines=10> */
[----:B--2---:R-:W-:Y:S01]  /*0c90*/  IMAD.MOV.U32 R14, RZ, RZ, R2 ;  /* 0x000000ffff0e7224 */ /* 0x004fe200078e0002 */
[----:B------:R-:W-:Y:S01]  /*0ca0*/  MOV R8, 0xcd0 ;  /* 0x00000cd000087802 */ /* 0x000fe20000000f00 */
[----:B------:R-:W-:-:S07]  /*0cb0*/  IMAD.MOV.U32 R5, RZ, RZ, R3 ;  /* 0x000000ffff057224 */ /* 0x000fce00078e0003 */
[----:B------:R-:W-:Y:S05]  /*0cc0*/  CALL.REL.NOINC `($_Z19inverse_qft_segmentiPN6thrust24THRUST_300001_SM_1000_NS7complexIdEE$__internal_trig_reduction_slowpathd) ;  /* 0x00000018007c7944 */ /* 0x000fea0003c00000 */
[----:B------:R-:W-:Y:S02]  /*0cd0*/  IMAD.MOV.U32 R8, RZ, RZ, R5 ;  /* 0x000000ffff087224 */ /* 0x000fe400078e0005 */
[----:B------:R-:W-:Y:S02]  /*0ce0*/  IMAD.MOV.U32 R4, RZ, RZ, R14 ;  /* 0x000000ffff047224 */ /* 0x000fe400078e000e */
[----:B------:R-:W-:-:S07]  /*0cf0*/  IMAD.MOV.U32 R5, RZ, RZ, R15 ;  /* 0x000000ffff057224 */ /* 0x000fce00078e000f */
.L_x_20:
[----:B------:R-:W-:Y:S05]  /*0d00*/  BSYNC.RECONVERGENT B2 ;  /* 0x0000000000027941 */ /* 0x000fea0003800200 */
.L_x_19:
[----:B------:R-:W-:Y:S01]  /*0d10*/  VIADD R20, R8, 0x1 ;  /* 0x0000000108147836 */ /* 0x000fe20000000000 */
[----:B------:R-:W-:Y:S06]  /*0d20*/  BRA `(.L_x_21) ;  /* 0x0000000000087947 */ /* 0x000fec0003800000 */
.L_x_18:
[----:B------:R-:W-:Y:S01]  /*0d30*/  DMUL R4, RZ, R2 ;  /* 0x00000002ff047228 */ /* 0x000fe20000000000 */
[----:B------:R-:W-:-:S10]  /*0d40*/  IMAD.MOV.U32 R20, RZ, RZ, 0x1 ;  /* 0x00000001ff147424 */ /* 0x000fd400078e00ff */
.L_x_21:
[----:B------:R-:W-:Y:S05]  /*0d50*/  BSYNC.RECONVERGENT B1 ;  /* 0x0000000000017941 */ /* 0x000fea0003800200 */
.L_x_17:
[----:B------:R-:W-:-:S05]  /*0d60*/  IMAD.SHL.U32 R8, R20, 0x40, RZ ;  /* 0x0000004014087824 */ /* 0x000fca00078e00ff */
[----:B------:R-:W-:-:S04]  /*0d70*/  LOP3.LUT R8, R8, 0x40, RZ, 0xc0, !PT ;  /* 0x0000004008087812 */ /* 0x000fc800078ec0ff */
[----:B------:R-:W-:-:S05]  /*0d80*/  IADD3 R24, P0, PT, R8, UR18, RZ ;  /* 0x0000001208187c10 */ /* 0x000fca000ff1e0ff */
[----:B------:R-:W-:-:S05]  /*0d90*/  IMAD.X R25, RZ, RZ, UR19, P0 ;  /* 0x00000013ff197e24 */ /* 0x000fca00080e06ff */
[----:B------:R-:W3:Y:S04]  /*0da0*/  LDG.E.128.CONSTANT R8, desc[UR10][R24.64] ;  /* 0x0000000a18087981 */ /* 0x000ee8000c1e9d00 */
[----:B--2---:R-:W2:Y:S04]  /*0db0*/  LDG.E.128.CONSTANT R12, desc[UR10][R24.64+0x10] ;  /* 0x0000100a180c7981 */ /* 0x004ea8000c1e9d00 */
[----:B------:R-:W4:Y:S01]  /*0dc0*/  LDG.E.128.CONSTANT R16, desc[UR10][R24.64+0x20] ;  /* 0x0000200a18107981 */ /* 0x000f22000c1e9d00 */
[----:B------:R-:W-:Y:S01]  /*0dd0*/  LOP3.LUT R21, R20, 0x1, RZ, 0xc0, !PT ;  /* 0x0000000114157812 */ /* 0x000fe200078ec0ff */
[----:B------:R-:W-:Y:S01]  /*0de0*/  IMAD.MOV.U32 R26, RZ, RZ, 0x20fd8164 ;  /* 0x20fd8164ff1a7424 */ /* 0x000fe200078e00ff */
[----:B------:R-:W-:Y:S01]  /*0df0*/  DMUL R22, R4, R4 ;  /* 0x0000000404167228 */ /* 0x000fe20000000000 */
[----:B------:R-:W-:Y:S01]  /*0e00*/  BSSY.RECONVERGENT B1, `(.L_x_22) ;  /* 0x0000028000017945 */ /* 0x000fe20003800200 */
[----:B------:R-:W-:Y:S01]  /*0e10*/  ISETP.NE.U32.AND P0, PT, R21, 0x1, PT ;  /* 0x000000011500780c */ /* 0x000fe20003f05070 */
[----:B------:R-:W-:-:S03]  /*0e20*/  IMAD.MOV.U32 R21, RZ, RZ, 0x3da8ff83 ;  /* 0x3da8ff83ff157424 */ /* 0x000fc600078e00ff */
[----:B------:R-:W-:Y:S02]  /*0e30*/  FSEL R26, R26, -8.06006814911005101289e+34, !P0 ;  /* 0xf9785eba1a1a7808 */ /* 0x000fe40004000000 */
[----:B------:R-:W-:-:S06]  /*0e40*/  FSEL R27, -R21, 0.11223486810922622681, !P0 ;  /* 0x3de5db65151b7808 */ /* 0x000fcc0004000100 */
[----:B---3--:R-:W-:-:S08]  /*0e50*/  DFMA R8, R22, R26, R8 ;  /* 0x0000001a1608722b */ /* 0x008fd00000000008 */
[----:B------:R-:W-:-:S08]  /*0e60*/  DFMA R8, R22, R8, R10 ;  /* 0x000000081608722b */ /* 0x000fd0000000000a */
[----:B--2---:R-:W-:Y:S01]  /*0e70*/  DFMA R8, R22, R8, R12 ;  /* 0x000000081608722b */ /* 0x004fe2000000000c */
[----:B------:R-:W-:Y:S02]  /*0e80*/  IMAD.MOV.U32 R12, RZ, RZ, 0x0 ;  /* 0x00000000ff0c7424 */ /* 0x000fe400078e00ff */
[----:B------:R-:W-:-:S05]  /*0e90*/  IMAD.MOV.U32 R13, RZ, RZ, 0x3fd80000 ;  /* 0x3fd80000ff0d7424 */ /* 0x000fca00078e00ff */
        /* <DEDUP_REMOVED lines=9> */
[----:B------:R-:W-:Y:S02]  /*0f30*/  FSEL R4, R8, R4, !P0 ;  /* 0x0000000408047208 */ /* 0x000fe40004000000 */
[----:B------:R-:W-:-:S06]  /*0f40*/  FSEL R5, R9, R5, !P0 ;  /* 0x0000000509057208 */ /* 0x000fcc0004000000 */
        /* <DEDUP_REMOVED lines=15> */
[----:B------:R-:W-:Y:S01]  /*1040*/  IMAD.MOV.U32 R12, RZ, RZ, R14 ;  /* 0x000000ffff0c7224 */ /* 0x000fe200078e000e */
[----:B------:R-:W-:Y:S01]  /*1050*/  MOV R18, 0x1080 ;  /* 0x0000108000127802 */ /* 0x000fe20000000f00 */
[----:B------:R-:W-:-:S07]  /*1060*/  IMAD.MOV.U32 R13, RZ, RZ, R9 ;  /* 0x000000ffff0d7224 */ /* 0x000fce00078e0009 */
[----:B------:R-:W-:Y:S05]  /*1070*/  CALL.REL.NOINC `($__internal_2_$__cuda_sm20_dsqrt_rn_f64_mediumpath_v1) ;  /* 0x0000001000e47944 */ /* 0x000fea0003c00000 */
.L_x_23:
[----:B------:R-:W-:Y:S05]  /*1080*/  BSYNC.RECONVERGENT B1 ;  /* 0x0000000000017941 */ /* 0x000fea0003800200 */
.L_x_22:
        /* <DEDUP_REMOVED lines=10> */
.L_x_15:
[----:B------:R-:W-:Y:S05]  /*1130*/  BSYNC.RECONVERGENT B0 ;  /* 0x0000000000007941 */ /* 0x000fea0003800200 */
.L_x_14:
[----:B------:R-:W-:Y:S02]  /*1140*/  UIADD3 UR5, UPT, UPT, UR5, 0x2, URZ ;  /* 0x0000000205057890 */ /* 0x000fe4000fffe0ff */
[----:B------:R-:W-:Y:S01]  /*1150*/  UIADD3 UR12, UPT, UPT, UR12, -0x2, URZ ;  /* 0xfffffffe0c0c7890 */ /* 0x000fe2000fffe0ff */
[----:B------:R-:W-:Y:S11]  /*1160*/  BRA.U UP0, `(.L_x_24) ;  /* 0xfffffff100247547 */ /* 0x000ff6000b83ffff */
.L_x_4:
[----:B------:R-:W1:Y:S02]  /*1170*/  LDCU UR5, c[0x0][0x380] ;  /* 0x00007000ff0577ac */ /* 0x000e640008000800 */
[----:B-1----:R-:W-:-:S04]  /*1180*/  ULOP3.LUT UR7, UR5, 0x1, URZ, 0xc0, !UPT ;  /* 0x0000000105077892 */ /* 0x002fc8000f8ec0ff */
[----:B------:R-:W-:-:S09]  /*1190*/  UISETP.NE.U32.AND UP0, UPT, UR7, 0x1, UPT ;  /* 0x000000010700788c */ /* 0x000fd2000bf05070 */
[----:B------:R-:W-:Y:S05]  /*11a0*/  BRA.U UP0, `(.L_x_3) ;  /* 0x0000000500f07547 */ /* 0x000fea000b800000 */
[----:B------:R-:W-:Y:S01]  /*11b0*/  SHF.R.U32.HI R2, RZ, UR4, R0 ;  /* 0x00000004ff027c19 */ /* 0x000fe20008011600 */
[----:B------:R-:W-:Y:S01]  /*11c0*/  UIADD3 UR5, UPT, UPT, -UR4, UR5, URZ ;  /* 0x0000000504057290 */ /* 0x000fe2000fffe1ff */
[----:B------:R-:W-:Y:S02]  /*11d0*/  BSSY.RECONVERGENT B0, `(.L_x_3) ;  /* 0x0000079000007945 */ /* 0x000fe40003800200 */
[----:B------:R-:W-:-:S04]  /*11e0*/  LOP3.LUT R2, R2, 0x1, RZ, 0xc0, !PT ;  /* 0x0000000102027812 */ /* 0x000fc800078ec0ff */
[----:B------:R-:W-:-:S13]  /*11f0*/  ISETP.NE.U32.AND P0, PT, R2, 0x1, PT ;  /* 0x000000010200780c */ /* 0x000fda0003f05070 */
[----:B------:R-:W-:Y:S05]  /*1200*/  @P0 BRA `(.L_x_25) ;  /* 0x0000000400d40947 */ /* 0x000fea0003800000 */
[----:B------:R-:W-:Y:S01]  /*1210*/  UMOV UR4, 0x1 ;  /* 0x0000000100047882 */ /* 0x000fe20000000000 */
[----:B------:R-:W-:Y:S01]  /*1220*/  IMAD.MOV.U32 R2, RZ, RZ, 0x1 ;  /* 0x00000001ff027424 */ /* 0x000fe200078e00ff */
[----:B------:R-:W-:Y:S01]  /*1230*/  USHF.L.U32 UR4, UR4, UR5, URZ ;  /* 0x0000000504047299 */ /* 0x000fe200080006ff */
[----:B------:R-:W-:Y:S01]  /*1240*/  UMOV UR8, 0xf01b866e ;  /* 0xf01b866e00087882 */ /* 0x000fe20000000000 */
[----:B------:R-:W-:-:S07]  /*1250*/  UMOV UR9, 0x400921f9 ;  /* 0x400921f900097882 */ /* 0x000fce0000000000 */
[----:B0-----:R-:W0:Y:S08]  /*1260*/  I2F.F64 R10, UR4 ;  /* 0x00000004000a7d12 */ /* 0x001e300008201c00 */
        /* <DEDUP_REMOVED lines=16> */
.L_x_26:
        /* <DEDUP_REMOVED lines=27> */
.L_x_30:
[----:B------:R-:W-:Y:S05]  /*1520*/  BSYNC.RECONVERGENT B2 ;  /* 0x0000000000027941 */ /* 0x000fea0003800200 */
.L_x_29:
[----:B------:R-:W-:Y:S01]  /*1530*/  VIADD R20, R8, 0x1 ;  /* 0x0000000108147836 */ /* 0x000fe20000000000 */
[----:B------:R-:W-:Y:S06]  /*1540*/  BRA `(.L_x_31) ;  /* 0x0000000000087947 */ /* 0x000fec0003800000 */
.L_x_28:
[----:B------:R-:W-:Y:S01]  /*1550*/  DMUL R4, RZ, R2 ;  /* 0x00000002ff047228 */ /* 0x000fe20000000000 */
[----:B------:R-:W-:-:S10]  /*1560*/  IMAD.MOV.U32 R20, RZ, RZ, 0x1 ;  /* 0x00000001ff147424 */ /* 0x000fd400078e00ff */
.L_x_31:
[----:B------:R-:W-:Y:S05]  /*1570*/  BSYNC.RECONVERGENT B1 ;  /* 0x0000000000017941 */ /* 0x000fea0003800200 */
.L_x_27:
[----:B------:R-:W0:Y:S01]  /*1580*/  LDCU.64 UR8, c[0x4][0x160] ;  /* 0x01002c00ff0877ac */ /* 0x000e220008000a00 */
[----:B------:R-:W-:-:S05]  /*1590*/  IMAD.SHL.U32 R8, R20, 0x40, RZ ;  /* 0x0000004014087824 */ /* 0x000fca00078e00ff */
[----:B------:R-:W-:-:S04]  /*15a0*/  LOP3.LUT R8, R8, 0x40, RZ, 0xc0, !PT ;  /* 0x0000004008087812 */ /* 0x000fc800078ec0ff */
[----:B0-----:R-:W-:-:S05]  /*15b0*/  IADD3 R24, P0, PT, R8, UR8, RZ ;  /* 0x0000000808187c10 */ /* 0x001fca000ff1e0ff */
        /* <DEDUP_REMOVED lines=47> */
.L_x_33:
[----:B------:R-:W-:Y:S05]  /*18b0*/  BSYNC.RECONVERGENT B1 ;  /* 0x0000000000017941 */ /* 0x000fea0003800200 */
.L_x_32:
        /* <DEDUP_REMOVED lines=10> */
.L_x_25:
[----:B------:R-:W-:Y:S05]  /*1960*/  BSYNC.RECONVERGENT B0 ;  /* 0x0000000000007941 */ /* 0x000fea0003800200 */
.L_x_3:
[----:B01----:R-:W0:Y:S08]  /*1970*/  LDC R10, c[0x3][0x4] ;  /* 0x00c00100ff0a7b82 */ /* 0x003e300000000800 */
[----:B------:R-:W1:Y:S01]  /*1980*/  LDC.64 R8, c[0x3][RZ] ;  /* 0x00c00000ff087b82 */ /* 0x000e620000000a00 */
[----:B0-----:R-:W1:Y:S01]  /*1990*/  MUFU.RCP64H R3, R10 ;  /* 0x0000000a00037308 */ /* 0x001e620000001800 */
[----:B------:R-:W-:-:S05]  /*19a0*/  VIADD R2, R10, 0x300402 ;  /* 0x003004020a027836 */ /* 0x000fca0000000000 */
[----:B------:R-:W-:Y:S01]  /*19b0*/  FSETP.GEU.AND P0, PT, |R2|, 5.8789094863358348022e-39, PT ;  /* 0x004004020200780b */ /* 0x000fe20003f0e200 */
[----:B-1----:R-:W-:-:S08]  /*19c0*/  DFMA R4, R2, -R8, 1 ;  /* 0x3ff000000204742b */ /* 0x002fd00000000808 */
[----:B------:R-:W-:-:S08]  /*19d0*/  DFMA R4, R4, R4, R4 ;  /* 0x000000040404722b */ /* 0x000fd00000000004 */
[----:B------:R-:W-:-:S08]  /*19e0*/  DFMA R4, R2, R4, R2 ;  /* 0x000000040204722b */ /* 0x000fd00000000002 */
[----:B------:R-:W-:-:S08]  /*19f0*/  DFMA R8, R4, -R8, 1 ;  /* 0x3ff000000408742b */ /* 0x000fd00000000808 */
[----:B------:R-:W-:Y:S01]  /*1a00*/  DFMA R2, R4, R8, R4 ;  /* 0x000000080402722b */ /* 0x000fe20000000004 */
[----:B------:R-:W-:Y:S01]  /*1a10*/  LOP3.LUT R4, R0, UR6, RZ, 0x3c, !PT ;  /* 0x0000000600047c12 */ /* 0x000fe2000f8e3cff */
[----:B------:R-:W-:Y:S09]  /*1a20*/  @P0 BRA `(.L_x_34) ;  /* 0x0000000000180947 */ /* 0x000ff20003800000 */
[----:B------:R-:W-:-:S05]  /*1a30*/  LOP3.LUT R0, R10, 0x7fffffff, RZ, 0xc0, !PT ;  /* 0x7fffffff0a007812 */ /* 0x000fca00078ec0ff */
[----:B------:R-:W-:Y:S01]  /*1a40*/  VIADD R10, R0, 0xfff00000 ;  /* 0xfff00000000a7836 */ /* 0x000fe20000000000 */
[----:B------:R-:W-:-:S07]  /*1a50*/  MOV R0, 0x1a70 ;  /* 0x00001a7000007802 */ /* 0x000fce0000000f00 */
[----:B--2---:R-:W-:Y:S05]  /*1a60*/  CALL.REL.NOINC `($__internal_0_$__cuda_sm20_dblrcp_rn_slowpath_v3) ;  /* 0x0000000000447944 */ /* 0x004fea0003c00000 */
[----:B------:R-:W-:Y:S02]  /*1a70*/  IMAD.MOV.U32 R2, RZ, RZ, R8 ;  /* 0x000000ffff027224 */ /* 0x000fe400078e0008 */
[----:B------:R-:W-:-:S07]  /*1a80*/  IMAD.MOV.U32 R3, RZ, RZ, R9 ;  /* 0x000000ffff037224 */ /* 0x000fce00078e0009 */
.L_x_34:
[----:B------:R-:W0:Y:S02]  /*1a90*/  LDC.64 R8, c[0x0][0x388] ;  /* 0x0000e200ff087b82 */ /* 0x000e240000000a00 */
[----:B0-----:R-:W-:Y:S02]  /*1aa0*/  IMAD.WIDE R4, R4, 0x10, R8 ;  /* 0x0000001004047825 */ /* 0x001fe400078e0208 */
[----:B------:R-:W3:Y:S04]  /*1ab0*/  LDG.E.128 R8, desc[UR10][R6.64] ;  /* 0x0000000a06087981 */ /* 0x000ee8000c1e1d00 */
[----:B--2---:R-:W3:Y:S02]  /*1ac0*/  LDG.E.128 R12, desc[UR10][R4.64] ;  /* 0x0000000a040c7981 */ /* 0x004ee4000c1e1d00 */
[----:B---3--:R-:W-:-:S02]  /*1ad0*/  DADD R16, R12, -R8 ;  /* 0x000000000c107229 */ /* 0x008fc40000000808 */
[----:B------:R-:W-:Y:S02]  /*1ae0*/  DADD R12, R12, R8 ;  /* 0x000000000c0c7229 */ /* 0x000fe40000000008 */
[C-C-:B------:R-:W-:Y:S02]  /*1af0*/  DADD R18, R14.reuse, R10.reuse ;  /* 0x000000000e127229 */ /* 0x140fe4000000000a */
[----:B------:R-:W-:Y:S02]  /*1b00*/  DADD R10, R14, -R10 ;  /* 0x000000000e0a7229 */ /* 0x000fe4000000080a */
[-C--:B------:R-:W-:Y:S02]  /*1b10*/  DMUL R8, R16, R2.reuse ;  /* 0x0000000210087228 */ /* 0x080fe40000000000 */
[-C--:B------:R-:W-:Y:S02]  /*1b20*/  DMUL R12, R12, R2.reuse ;  /* 0x000000020c0c7228 */ /* 0x080fe40000000000 */
[----:B------:R-:W-:-:S02]  /*1b30*/  DMUL R14, R18, R2 ;  /* 0x00000002120e7228 */ /* 0x000fc40000000000 */
[----:B------:R-:W-:-:S05]  /*1b40*/  DMUL R10, R10, R2 ;  /* 0x000000020a0a7228 */ /* 0x000fca0000000000 */
[----:B------:R-:W-:Y:S04]  /*1b50*/  STG.E.128 desc[UR10][R4.64], R12 ;  /* 0x0000000c04007986 */ /* 0x000fe8000c101d0a */
[----:B------:R-:W-:Y:S01]  /*1b60*/  STG.E.128 desc[UR10][R6.64], R8 ;  /* 0x0000000806007986 */ /* 0x000fe2000c101d0a */
[----:B------:R-:W-:Y:S05]  /*1b70*/  EXIT ;  /* 0x000000000000794d */ /* 0x000fea0003800000 */
        .weak           $__internal_0_$__cuda_sm20_dblrcp_rn_slowpath_v3
        .type           $__internal_0_$__cuda_sm20_dblrcp_rn_slowpath_v3,@function
        .size           $__internal_0_$__cuda_sm20_dblrcp_rn_slowpath_v3,($__internal_1_$__cuda_sm20_div_rn_f64_full - $__internal_0_$__cuda_sm20_dblrcp_rn_slowpath_v3)
$__internal_0_$__cuda_sm20_dblrcp_rn_slowpath_v3:
[----:B------:R-:W0:Y:S08]  /*1b80*/  LDC.64 R2, c[0x3][RZ] ;  /* 0x00c00000ff027b82 */ /* 0x000e300000000a00 */
[----:B------:R-:W1:Y:S01]  /*1b90*/  LDC R5, c[0x3][0x4] ;  /* 0x00c00100ff057b82 */ /* 0x000e620000000800 */
[----:B0-----:R-:W-:-:S14]  /*1ba0*/  DSETP.GTU.AND P0, PT, |R2|, +INF , PT ;  /* 0x7ff000000200742a */ /* 0x001fdc0003f0c200 */
[----:B-1----:R-:W-:Y:S05]  /*1bb0*/  @P0 BRA `(.L_x_35) ;  /* 0x0000000000800947 */ /* 0x002fea0003800000 */
[----:B------:R-:W-:-:S05]  /*1bc0*/  LOP3.LUT R11, R5, 0x7fffffff, RZ, 0xc0, !PT ;  /* 0x7fffffff050b7812 */ /* 0x000fca00078ec0ff */
[----:B------:R-:W-:-:S05]  /*1bd0*/  VIADD R8, R11, 0xffffffff ;  /* 0xffffffff0b087836 */ /* 0x000fca0000000000 */
[----:B------:R-:W-:-:S13]  /*1be0*/  ISETP.GE.U32.AND P0, PT, R8, 0x7fefffff, PT ;  /* 0x7fefffff0800780c */ /* 0x000fda0003f06070 */
[----:B------:R-:W-:Y:S01]  /*1bf0*/  @P0 LOP3.LUT R9, R5, 0x7ff00000, RZ, 0x3c, !PT ;  /* 0x7ff0000005090812 */ /* 0x000fe200078e3cff */
[----:B------:R-:W-:Y:S01]  /*1c00*/  @P0 IMAD.MOV.U32 R8, RZ, RZ, RZ ;  /* 0x000000ffff080224 */ /* 0x000fe200078e00ff */
[----:B------:R-:W-:Y:S06]  /*1c10*/  @P0 BRA `(.L_x_36) ;  /* 0x0000000000700947 */ /* 0x000fec0003800000 */
[----:B------:R-:W-:-:S13]  /*1c20*/  ISETP.GE.U32.AND P0, PT, R11, 0x1000001, PT ;  /* 0x010000010b00780c */ /* 0x000fda0003f06070 */
[----:B------:R-:W-:Y:S05]  /*1c30*/  @!P0 BRA `(.L_x_37) ;  /* 0x0000000000388947 */ /* 0x000fea0003800000 */
[----:B------:R-:W0:Y:S01]  /*1c40*/  LDCU UR4, c[0x3][URZ] ;  /* 0x00c00000ff0477ac */ /* 0x000e220008000800 */
[----:B------:R-:W-:-:S04]  /*1c50*/  VIADD R9, R5, 0xc0200000 ;  /* 0xc020000005097836 */ /* 0x000fc80000000000 */
[----:B------:R-:W1:Y:S01]  /*1c60*/  MUFU.RCP64H R11, R9 ;  /* 0x00000009000b7308 */ /* 0x000e620000001800 */
[----:B0-----:R-:W-:-:S06]  /*1c70*/  IMAD.U32 R8, RZ, RZ, UR4 ;  /* 0x00000004ff087e24 */ /* 0x001fcc000f8e00ff */
[----:B-1----:R-:W-:-:S08]  /*1c80*/  DFMA R12, -R8, R10, 1 ;  /* 0x3ff00000080c742b */ /* 0x002fd0000000010a */
[----:B------:R-:W-:-:S08]  /*1c90*/  DFMA R12, R12, R12, R12 ;  /* 0x0000000c0c0c722b */ /* 0x000fd0000000000c */
[----:B------:R-:W-:-:S08]  /*1ca0*/  DFMA R12, R10, R12, R10 ;  /* 0x0000000c0a0c722b */ /* 0x000fd0000000000a */
[----:B------:R-:W-:-:S08]  /*1cb0*/  DFMA R10, -R8, R12, 1 ;  /* 0x3ff00000080a742b */ /* 0x000fd0000000010c */
[----:B------:R-:W-:-:S08]  /*1cc0*/  DFMA R10, R12, R10, R12 ;  /* 0x0000000a0c0a722b */ /* 0x000fd0000000000c */
[----:B------:R-:W-:-:S08]  /*1cd0*/  DMUL R10, R10, 2.2250738585072013831e-308 ;  /* 0x001000000a0a7828 */ /* 0x000fd00000000000 */
[----:B------:R-:W-:-:S08]  /*1ce0*/  DFMA R2, R10, -R2, 1 ;  /* 0x3ff000000a02742b */ /* 0x000fd00000000802 */
[----:B------:R-:W-:-:S08]  /*1cf0*/  DFMA R2, R2, R2, R2 ;  /* 0x000000020202722b */ /* 0x000fd00000000002 */
[----:B------:R-:W-:Y:S01]  /*1d00*/  DFMA R8, R10, R2, R10 ;  /* 0x000000020a08722b */ /* 0x000fe2000000000a */
[----:B------:R-:W-:Y:S10]  /*1d10*/  BRA `(.L_x_36) ;  /* 0x0000000000307947 */ /* 0x000ff40003800000 */
.L_x_37:
[----:B------:R-:W-:Y:S01]  /*1d20*/  DMUL R2, R2, 8.11296384146066816958e+31 ;  /* 0x4690000002027828 */ /* 0x000fe20000000000 */
[----:B------:R-:W-:-:S05]  /*1d30*/  IMAD.MOV.U32 R8, RZ, RZ, R10 ;  /* 0x000000ffff087224 */ /* 0x000fca00078e000a */
[----:B------:R-:W0:Y:S02]  /*1d40*/  MUFU.RCP64H R9, R3 ;  /* 0x0000000300097308 */ /* 0x000e240000001800 */
[----:B0-----:R-:W-:-:S08]  /*1d50*/  DFMA R10, -R2, R8, 1 ;  /* 0x3ff00000020a742b */ /* 0x001fd00000000108 */
[----:B------:R-:W-:-:S08]  /*1d60*/  DFMA R10, R10, R10, R10 ;  /* 0x0000000a0a0a722b */ /* 0x000fd0000000000a */
[----:B------:R-:W-:-:S08]  /*1d70*/  DFMA R10, R8, R10, R8 ;  /* 0x0000000a080a722b */ /* 0x000fd00000000008 */
[----:B------:R-:W-:-:S08]  /*1d80*/  DFMA R8, -R2, R10, 1 ;  /* 0x3ff000000208742b */ /* 0x000fd0000000010a */
[----:B------:R-:W-:-:S08]  /*1d90*/  DFMA R8, R10, R8, R10 ;  /* 0x000000080a08722b */ /* 0x000fd0000000000a */
[----:B------:R-:W-:Y:S01]  /*1da0*/  DMUL R8, R8, 8.11296384146066816958e+31 ;  /* 0x4690000008087828 */ /* 0x000fe20000000000 */
[----:B------:R-:W-:Y:S10]  /*1db0*/  BRA `(.L_x_36) ;  /* 0x0000000000087947 */ /* 0x000ff40003800000 */
.L_x_35:
[----:B------:R-:W0:Y:S01]  /*1dc0*/  LDC R8, c[0x3][RZ] ;  /* 0x00c00000ff087b82 */ /* 0x000e220000000800 */
[----:B------:R-:W-:-:S07]  /*1dd0*/  LOP3.LUT R9, R5, 0x80000, RZ, 0xfc, !PT ;  /* 0x0008000005097812 */ /* 0x000fce00078efcff */
.L_x_36:
[----:B------:R-:W-:Y:S02]  /*1de0*/  IMAD.MOV.U32 R2, RZ, RZ, R0 ;  /* 0x000000ffff027224 */ /* 0x000fe400078e0000 */
[----:B------:R-:W-:-:S04]  /*1df0*/  IMAD.MOV.U32 R3, RZ, RZ, 0x0 ;  /* 0x00000000ff037424 */ /* 0x000fc800078e00ff */
[----:B0-----:R-:W-:Y:S05]  /*1e00*/  RET.REL.NODEC R2 `(_Z19inverse_qft_segmentiPN6thrust24THRUST_300001_SM_1000_NS7complexIdEE) ;  /* 0xffffffe0027c7950 */ /* 0x001fea0003c3ffff */
        .weak           $__internal_1_$__cuda_sm20_div_rn_f64_full
        .type           $__internal_1_$__cuda_sm20_div_rn_f64_full,@function
        .size           $__internal_1_$__cuda_sm20_div_rn_f64_full,($__internal_2_$__cuda_sm20_dsqrt_rn_f64_mediumpath_v1 - $__internal_1_$__cuda_sm20_div_rn_f64_full)
$__internal_1_$__cuda_sm20_div_rn_f64_full:
[C---:B------:R-:W-:Y:S01]  /*1e10*/  FSETP.GEU.AND P0, PT, |R9|.reuse, 1.469367938527859385e-39, PT ;  /* 0x001000000900780b */ /* 0x040fe20003f0e200 */
[----:B------:R-:W-:Y:S01]  /*1e20*/  IMAD.MOV.U32 R14, RZ, RZ, 0x1 ;  /* 0x00000001ff0e7424 */ /* 0x000fe200078e00ff */
[C---:B------:R-:W-:Y:S01]  /*1e30*/  LOP3.LUT R2, R9.reuse, 0x800fffff, RZ, 0xc0, !PT ;  /* 0x800fffff09027812 */ /* 0x040fe200078ec0ff */
[----:B------:R-:W-:Y:S01]  /*1e40*/  IMAD.MOV.U32 R19, RZ, RZ, 0x1ca00000 ;  /* 0x1ca00000ff137424 */ /* 0x000fe200078e00ff */
[----:B------:R-:W-:Y:S02]  /*1e50*/  LOP3.LUT R20, R9, 0x7ff00000, RZ, 0xc0, !PT ;  /* 0x7ff0000009147812 */ /* 0x000fe400078ec0ff */
[----:B------:R-:W-:Y:S01]  /*1e60*/  LOP3.LUT R3, R2, 0x3ff00000, RZ, 0xfc, !PT ;  /* 0x3ff0000002037812 */ /* 0x000fe200078efcff */
[----:B------:R-:W-:-:S06]  /*1e70*/  IMAD.MOV.U32 R2, RZ, RZ, R8 ;  /* 0x000000ffff027224 */ /* 0x000fcc00078e0008 */
[----:B------:R-:W-:-:S06]  /*1e80*/  @!P0 DMUL R2, R8, 8.98846567431157953865e+307 ;  /* 0x7fe0000008028828 */ /* 0x000fcc0000000000 */
[----:B------:R-:W0:Y:S02]  /*1e90*/  MUFU.RCP64H R15, R3 ;  /* 0x00000003000f7308 */ /* 0x000e240000001800 */
[----:B0-----:R-:W-:-:S08]  /*1ea0*/  DFMA R10, R14, -R2, 1 ;  /* 0x3ff000000e0a742b */ /* 0x001fd00000000802 */
[----:B------:R-:W-:Y:S01]  /*1eb0*/  DFMA R12, R10, R10, R10 ;  /* 0x0000000a0a0c722b */ /* 0x000fe2000000000a */
[----:B------:R-:W-:Y:S02]  /*1ec0*/  IMAD.U32 R11, RZ, RZ, UR14 ;  /* 0x0000000eff0b7e24 */ /* 0x000fe4000f8e00ff */
[----:B------:R-:W-:-:S03]  /*1ed0*/  IMAD.U32 R10, RZ, RZ, UR13 ;  /* 0x0000000dff0a7e24 */ /* 0x000fc6000f8e00ff */
[----:B------:R-:W-:Y:S02]  /*1ee0*/  LOP3.LUT R5, R11, 0x7ff00000, RZ, 0xc0, !PT ;  /* 0x7ff000000b057812 */ /* 0x000fe400078ec0ff */
[----:B------:R-:W-:Y:S01]  /*1ef0*/  DFMA R14, R14, R12, R14 ;  /* 0x0000000c0e0e722b */ /* 0x000fe2000000000e */
[----:B------:R-:W-:Y:S01]  /*1f00*/  IMAD.MOV.U32 R12, RZ, RZ, R10 ;  /* 0x000000ffff0c7224 */ /* 0x000fe200078e000a */
[----:B------:R-:W-:Y:S01]  /*1f10*/  ISETP.GE.U32.AND P1, PT, R5, R20, PT ;  /* 0x000000140500720c */ /* 0x000fe20003f26070 */
[----:B------:R-:W-:-:S03]  /*1f20*/  IMAD.MOV.U32 R22, RZ, RZ, R5 ;  /* 0x000000ffff167224 */ /* 0x000fc600078e0005 */
[----:B------:R-:W-:Y:S02]  /*1f30*/  SEL R13, R19, 0x63400000, !P1 ;  /* 0x63400000130d7807 */ /* 0x000fe40004800000 */
[----:B------:R-:W-:Y:S01]  /*1f40*/  DFMA R16, R14, -R2, 1 ;  /* 0x3ff000000e10742b */ /* 0x000fe20000000802 */
[----:B------:R-:W-:Y:S02]  /*1f50*/  FSETP.GEU.AND P1, PT, |R11|, 1.469367938527859385e-39, PT ;  /* 0x001000000b00780b */ /* 0x000fe40003f2e200 */
[----:B------:R-:W-:-:S05]  /*1f60*/  LOP3.LUT R13, R13, 0x800fffff, R11, 0xf8, !PT ;  /* 0x800fffff0d0d7812 */ /* 0x000fca00078ef80b */
[----:B------:R-:W-:-:S06]  /*1f70*/  DFMA R14, R14, R16, R14 ;  /* 0x000000100e0e722b */ /* 0x000fcc000000000e */
[----:B------:R-:W-:Y:S05]  /*1f80*/  @P1 BRA `(.L_x_38) ;  /* 0x0000000000201947 */ /* 0x000fea0003800000 */
[----:B------:R-:W-:-:S04]  /*1f90*/  LOP3.LUT R16, R9, 0x7ff00000, RZ, 0xc0, !PT ;  /* 0x7ff0000009107812 */ /* 0x000fc800078ec0ff */
[----:B------:R-:W-:Y:S01]  /*1fa0*/  ISETP.GE.U32.AND P1, PT, R5, R16, PT ;  /* 0x000000100500720c */ /* 0x000fe20003f26070 */
[----:B------:R-:W-:-:S03]  /*1fb0*/  IMAD.MOV.U32 R16, RZ, RZ, RZ ;  /* 0x000000ffff107224 */ /* 0x000fc600078e00ff */
[----:B------:R-:W-:-:S04]  /*1fc0*/  SEL R17, R19, 0x63400000, !P1 ;  /* 0x6340000013117807 */ /* 0x000fc80004800000 */
[----:B------:R-:W-:-:S04]  /*1fd0*/  LOP3.LUT R17, R17, 0x80000000, R11, 0xf8, !PT ;  /* 0x8000000011117812 */ /* 0x000fc800078ef80b */
[----:B------:R-:W-:-:S06]  /*1fe0*/  LOP3.LUT R17, R17, 0x100000, RZ, 0xfc, !PT ;  /* 0x0010000011117812 */ /* 0x000fcc00078efcff */
[----:B------:R-:W-:-:S10]  /*1ff0*/  DFMA R12, R12, 2, -R16 ;  /* 0x400000000c0c782b */ /* 0x000fd40000000810 */
[----:B------:R-:W-:-:S07]  /*2000*/  LOP3.LUT R22, R13, 0x7ff00000, RZ, 0xc0, !PT ;  /* 0x7ff000000d167812 */ /* 0x000fce00078ec0ff */
.L_x_38:
[----:B------:R-:W-:Y:S01]  /*2010*/  IMAD.MOV.U32 R23, RZ, RZ, R20 ;  /* 0x000000ffff177224 */ /* 0x000fe200078e0014 */
[----:B------:R-:W-:Y:S01]  /*2020*/  @!P0 LOP3.LUT R23, R3, 0x7ff00000, RZ, 0xc0, !PT ;  /* 0x7ff0000003178812 */ /* 0x000fe200078ec0ff */
[----:B------:R-:W-:Y:S01]  /*2030*/  VIADD R24, R22, 0xffffffff ;  /* 0xffffffff16187836 */ /* 0x000fe20000000000 */
[----:B------:R-:W-:Y:S01]  /*2040*/  DMUL R16, R14, R12 ;  /* 0x0000000c0e107228 */ /* 0x000fe20000000000 */
[----:B------:R-:W-:Y:S02]  /*2050*/  BSSY.RECONVERGENT B1, `(.L_x_39) ;  /* 0x0000037000017945 */ /* 0x000fe40003800200 */
[----:B------:R-:W-:Y:S01]  /*2060*/  VIADD R25, R23, 0xffffffff ;  /* 0xffffffff17197836 */ /* 0x000fe20000000000 */
[----:B------:R-:W-:-:S04]  /*2070*/  ISETP.GT.U32.AND P0, PT, R24, 0x7feffffe, PT ;  /* 0x7feffffe1800780c */ /* 0x000fc80003f04070 */
[----:B------:R-:W-:Y:S01]  /*2080*/  ISETP.GT.U32.OR P0, PT, R25, 0x7feffffe, P0 ;  /* 0x7feffffe1900780c */ /* 0x000fe20000704470 */
[----:B------:R-:W-:-:S08]  /*2090*/  DFMA R20, R16, -R2, R12 ;  /* 0x800000021014722b */ /* 0x000fd0000000000c */
[----:B------:R-:W-:-:S04]  /*20a0*/  DFMA R14, R14, R20, R16 ;  /* 0x000000140e0e722b */ /* 0x000fc80000000010 */
[----:B------:R-:W-:Y:S07]  /*20b0*/  @P0 BRA `(.L_x_40) ;  /* 0x00000000006c0947 */ /* 0x000fee0003800000 */
[----:B------:R-:W-:-:S04]  /*20c0*/  LOP3.LUT R16, R9, 0x7ff00000, RZ, 0xc0, !PT ;  /* 0x7ff0000009107812 */ /* 0x000fc800078ec0ff */
[CC--:B------:R-:W-:Y:S02]  /*20d0*/  VIADDMNMX R10, R5.reuse, -R16.reuse, 0xb9600000, !PT ;  /* 0xb9600000050a7446 */ /* 0x0c0fe40007800910 */
[----:B------:R-:W-:Y:S02]  /*20e0*/  ISETP.GE.U32.AND P0, PT, R5, R16, PT ;  /* 0x000000100500720c */ /* 0x000fe40003f06070 */
[----:B------:R-:W-:Y:S02]  /*20f0*/  VIMNMX R10, PT, PT, R10, 0x46a00000, PT ;  /* 0x46a000000a0a7848 */ /* 0x000fe40003fe0100 */
[----:B------:R-:W-:-:S05]  /*2100*/  SEL R5, R19, 0x63400000, !P0 ;  /* 0x6340000013057807 */ /* 0x000fca0004000000 */
[----:B------:R-:W-:Y:S02]  /*2110*/  IMAD.IADD R5, R10, 0x1, -R5 ;  /* 0x000000010a057824 */ /* 0x000fe400078e0a05 */
[----:B------:R-:W-:Y:S02]  /*2120*/  IMAD.MOV.U32 R10, RZ, RZ, RZ ;  /* 0x000000ffff0a7224 */ /* 0x000fe400078e00ff */
[----:B------:R-:W-:-:S06]  /*2130*/  VIADD R11, R5, 0x7fe00000 ;  /* 0x7fe00000050b7836 */ /* 0x000fcc0000000000 */
[----:B------:R-:W-:-:S10]  /*2140*/  DMUL R16, R14, R10 ;  /* 0x0000000a0e107228 */ /* 0x000fd40000000000 */
[----:B------:R-:W-:-:S13]  /*2150*/  FSETP.GTU.AND P0, PT, |R17|, 1.469367938527859385e-39, PT ;  /* 0x001000001100780b */ /* 0x000fda0003f0c200 */
[----:B------:R-:W-:Y:S05]  /*2160*/  @P0 BRA `(.L_x_41) ;  /* 0x0000000000940947 */ /* 0x000fea0003800000 */
[----:B------:R-:W-:Y:S01]  /*2170*/  DFMA R2, R14, -R2, R12 ;  /* 0x800000020e02722b */ /* 0x000fe2000000000c */
[----:B------:R-:W-:-:S09]  /*2180*/  IMAD.MOV.U32 R10, RZ, RZ, RZ ;  /* 0x000000ffff0a7224 */ /* 0x000fd200078e00ff */
[C---:B------:R-:W-:Y:S02]  /*2190*/  FSETP.NEU.AND P0, PT, R3.reuse, RZ, PT ;  /* 0x000000ff0300720b */ /* 0x040fe40003f0d000 */
[----:B------:R-:W-:-:S04]  /*21a0*/  LOP3.LUT R9, R3, 0x80000000, R9, 0x48, !PT ;  /* 0x8000000003097812 */ /* 0x000fc800078e4809 */
[----:B------:R-:W-:-:S07]  /*21b0*/  LOP3.LUT R11, R9, R11, RZ, 0xfc, !PT ;  /* 0x0000000b090b7212 */ /* 0x000fce00078efcff */
[----:B------:R-:W-:Y:S05]  /*21c0*/  @!P0 BRA `(.L_x_41) ;  /* 0x00000000007c8947 */ /* 0x000fea0003800000 */
[----:B------:R-:W-:Y:S01]  /*21d0*/  IMAD.MOV R3, RZ, RZ, -R5 ;  /* 0x000000ffff037224 */ /* 0x000fe200078e0a05 */
[----:B------:R-:W-:Y:S01]  /*21e0*/  DMUL.RP R10, R14, R10 ;  /* 0x0000000a0e0a7228 */ /* 0x000fe20000008000 */
[----:B------:R-:W-:-:S06]  /*21f0*/  IMAD.MOV.U32 R2, RZ, RZ, RZ ;  /* 0x000000ffff027224 */ /* 0x000fcc00078e00ff */
[----:B------:R-:W-:-:S03]  /*2200*/  DFMA R2, R16, -R2, R14 ;  /* 0x800000021002722b */ /* 0x000fc6000000000e */
[----:B------:R-:W-:-:S03]  /*2210*/  LOP3.LUT R9, R11, R9, RZ, 0x3c, !PT ;  /* 0x000000090b097212 */ /* 0x000fc600078e3cff */
[----:B------:R-:W-:-:S04]  /*2220*/  IADD3 R2, PT, PT, -R5, -0x43300000, RZ ;  /* 0xbcd0000005027810 */ /* 0x000fc80007ffe1ff */
[----:B------:R-:W-:-:S04]  /*2230*/  FSETP.NEU.AND P0, PT, |R3|, R2, PT ;  /* 0x000000020300720b */ /* 0x000fc80003f0d200 */
[----:B------:R-:W-:Y:S02]  /*2240*/  FSEL R16, R10, R16, !P0 ;  /* 0x000000100a107208 */ /* 0x000fe40004000000 */
[----:B------:R-:W-:Y:S01]  /*2250*/  FSEL R17, R9, R17, !P0 ;  /* 0x0000001109117208 */ /* 0x000fe20004000000 */
[----:B------:R-:W-:Y:S06]  /*2260*/  BRA `(.L_x_41) ;  /* 0x0000000000547947 */ /* 0x000fec0003800000 */
.L_x_40:
[----:B------:R-:W-:-:S14]  /*2270*/  DSETP.NAN.AND P0, PT, R10, R10, PT ;  /* 0x0000000a0a00722a */ /* 0x000fdc0003f08000 */
[----:B------:R-:W-:Y:S05]  /*2280*/  @P0 BRA `(.L_x_42) ;  /* 0x0000000000440947 */ /* 0x000fea0003800000 */
[----:B------:R-:W-:-:S14]  /*2290*/  DSETP.NAN.AND P0, PT, R8, R8, PT ;  /* 0x000000080800722a */ /* 0x000fdc0003f08000 */
[----:B------:R-:W-:Y:S05]  /*22a0*/  @P0 BRA `(.L_x_43) ;  /* 0x0000000000300947 */ /* 0x000fea0003800000 */
[----:B------:R-:W-:Y:S01]  /*22b0*/  ISETP.NE.AND P0, PT, R22, R23, PT ;  /* 0x000000171600720c */ /* 0x000fe20003f05270 */
[----:B------:R-:W-:Y:S02]  /*22c0*/  IMAD.MOV.U32 R16, RZ, RZ, 0x0 ;  /* 0x00000000ff107424 */ /* 0x000fe400078e00ff */
[----:B------:R-:W-:-:S10]  /*22d0*/  IMAD.MOV.U32 R17, RZ, RZ, -0x80000 ;  /* 0xfff80000ff117424 */ /* 0x000fd400078e00ff */
[----:B------:R-:W-:Y:S05]  /*22e0*/  @!P0 BRA `(.L_x_41) ;  /* 0x0000000000348947 */ /* 0x000fea0003800000 */
[----:B------:R-:W-:Y:S02]  /*22f0*/  ISETP.NE.AND P0, PT, R22, 0x7ff00000, PT ;  /* 0x7ff000001600780c */ /* 0x000fe40003f05270 */
[----:B------:R-:W-:Y:S02]  /*2300*/  LOP3.LUT R17, R11, 0x80000000, R9, 0x48, !PT ;  /* 0x800000000b117812 */ /* 0x000fe400078e4809 */
[----:B------:R-:W-:-:S13]  /*2310*/  ISETP.EQ.OR P0, PT, R23, RZ, !P0 ;  /* 0x000000ff1700720c */ /* 0x000fda0004702670 */
[----:B------:R-:W-:Y:S01]  /*2320*/  @P0 LOP3.LUT R2, R17, 0x7ff00000, RZ, 0xfc, !PT ;  /* 0x7ff0000011020812 */ /* 0x000fe200078efcff */
[----:B------:R-:W-:Y:S02]  /*2330*/  @!P0 IMAD.MOV.U32 R16, RZ, RZ, RZ ;  /* 0x000000ffff108224 */ /* 0x000fe400078e00ff */
[----:B------:R-:W-:Y:S02]  /*2340*/  @P0 IMAD.MOV.U32 R16, RZ, RZ, RZ ;  /* 0x000000ffff100224 */ /* 0x000fe400078e00ff */
[----:B------:R-:W-:Y:S01]  /*2350*/  @P0 IMAD.MOV.U32 R17, RZ, RZ, R2 ;  /* 0x000000ffff110224 */ /* 0x000fe200078e0002 */
[----:B------:R-:W-:Y:S06]  /*2360*/  BRA `(.L_x_41) ;  /* 0x0000000000147947 */ /* 0x000fec0003800000 */
.L_x_43:
[----:B------:R-:W-:Y:S01]  /*2370*/  LOP3.LUT R17, R9, 0x80000, RZ, 0xfc, !PT ;  /* 0x0008000009117812 */ /* 0x000fe200078efcff */
[----:B------:R-:W-:Y:S01]  /*2380*/  IMAD.MOV.U32 R16, RZ, RZ, R8 ;  /* 0x000000ffff107224 */ /* 0x000fe200078e0008 */
[----:B------:R-:W-:Y:S06]  /*2390*/  BRA `(.L_x_41) ;  /* 0x0000000000087947 */ /* 0x000fec0003800000 */
.L_x_42:
[----:B------:R-:W-:Y:S01]  /*23a0*/  LOP3.LUT R17, R11, 0x80000, RZ, 0xfc, !PT ;  /* 0x000800000b117812 */ /* 0x000fe200078efcff */
[----:B------:R-:W-:-:S07]  /*23b0*/  IMAD.MOV.U32 R16, RZ, RZ, R10 ;  /* 0x000000ffff107224 */ /* 0x000fce00078e000a */
.L_x_41:
[----:B------:R-:W-:Y:S05]  /*23c0*/  BSYNC.RECONVERGENT B1 ;  /* 0x0000000000017941 */ /* 0x000fea0003800200 */
.L_x_39:
[----:B------:R-:W-:Y:S02]  /*23d0*/  IMAD.MOV.U32 R19, RZ, RZ, 0x0 ;  /* 0x00000000ff137424 */ /* 0x000fe400078e00ff */
[----:B------:R-:W-:Y:S02]  /*23e0*/  IMAD.MOV.U32 R2, RZ, RZ, R16 ;  /* 0x000000ffff027224 */ /* 0x000fe400078e0010 */
[----:B------:R-:W-:Y:S01]  /*23f0*/  IMAD.MOV.U32 R3, RZ, RZ, R17 ;  /* 0x000000ffff037224 */ /* 0x000fe200078e0011 */
[----:B------:R-:W-:Y:S06]  /*2400*/  RET.REL.NODEC R18 `(_Z19inverse_qft_segmentiPN6thrust24THRUST_300001_SM_1000_NS7complexIdEE) ;  /* 0xffffffd812fc7950 */ /* 0x000fec0003c3ffff */
        .weak           $__internal_2_$__cuda_sm20_dsqrt_rn_f64_mediumpath_v1
        .type           $__internal_2_$__cuda_sm20_dsqrt_rn_f64_mediumpath_v1,@function
        .size           $__internal_2_$__cuda_sm20_dsqrt_rn_f64_mediumpath_v1,($_Z19inverse_qft_segmentiPN6thrust24THRUST_300001_SM_1000_NS7complexIdEE$__internal_trig_reduction_slowpathd - $__internal_2_$__cuda_sm20_dsqrt_rn_f64_mediumpath_v1)
$__internal_2_$__cuda_sm20_dsqrt_rn_f64_mediumpath_v1:
[----:B------:R-:W-:Y:S01]  /*2410*/  ISETP.GE.U32.AND P0, PT, R20, -0x3400000, PT ;  /* 0xfcc000001400780c */ /* 0x000fe20003f06070 */
[----:B------:R-:W-:Y:S01]  /*2420*/  BSSY.RECONVERGENT B2, `(.L_x_44) ;  /* 0x0000025000027945 */ /* 0x000fe20003800200 */
[----:B------:R-:W-:Y:S02]  /*2430*/  IMAD.MOV.U32 R9, RZ, RZ, R13 ;  /* 0x000000ffff097224 */ /* 0x000fe400078e000d */
[----:B------:R-:W-:-:S09]  /*2440*/  IMAD.MOV.U32 R13, RZ, RZ, R19 ;  /* 0x000000ffff0d7224 */ /* 0x000fd200078e0013 */
[----:B------:R-:W-:Y:S05]  /*2450*/  @!P0 BRA `(.L_x_45) ;  /* 0x0000000000208947 */ /* 0x000fea0003800000 */
[----:B------:R-:W-:-:S10]  /*2460*/  DFMA.RM R10, R10, R12, R16 ;  /* 0x0000000c0a0a722b */ /* 0x000fd40000004010 */
[----:B------:R-:W-:-:S05]  /*2470*/  IADD3 R12, P0, PT, R10, 0x1, RZ ;  /* 0x000000010a0c7810 */ /* 0x000fca0007f1e0ff */
[----:B------:R-:W-:-:S06]  /*2480*/  IMAD.X R13, RZ, RZ, R11, P0 ;  /* 0x000000ffff0d7224 */ /* 0x000fcc00000e060b */
[----:B------:R-:W-:-:S08]  /*2490*/  DFMA.RP R8, -R10, R12, R8 ;  /* 0x0000000c0a08722b */ /* 0x000fd00000008108 */
[----:B------:R-:W-:-:S06]  /*24a0*/  DSETP.GT.AND P0, PT, R8, RZ, PT ;  /* 0x000000ff0800722a */ /* 0x000fcc0003f04000 */
[----:B------:R-:W-:Y:S02]  /*24b0*/  FSEL R10, R12, R10, P0 ;  /* 0x0000000a0c0a7208 */ /* 0x000fe40000000000 */
[----:B------:R-:W-:Y:S01]  /*24c0*/  FSEL R11, R13, R11, P0 ;  /* 0x0000000b0d0b7208 */ /* 0x000fe20000000000 */
[----:B------:R-:W-:Y:S06]  /*24d0*/  BRA `(.L_x_46) ;  /* 0x0000000000647947 */ /* 0x000fec0003800000 */
.L_x_45:
[----:B------:R-:W-:-:S14]  /*24e0*/  DSETP.NE.AND P0, PT, R8, RZ, PT ;  /* 0x000000ff0800722a */ /* 0x000fdc0003f05000 */
[----:B------:R-:W-:Y:S05]  /*24f0*/  @!P0 BRA `(.L_x_47) ;  /* 0x0000000000588947 */ /* 0x000fea0003800000 */
[----:B------:R-:W-:-:S13]  /*2500*/  ISETP.GE.AND P0, PT, R9, RZ, PT ;  /* 0x000000ff0900720c */ /* 0x000fda0003f06270 */
[----:B------:R-:W-:Y:S02]  /*2510*/  @!P0 IMAD.MOV.U32 R10, RZ, RZ, 0x0 ;  /* 0x00000000ff0a8424 */ /* 0x000fe400078e00ff */
[----:B------:R-:W-:Y:S01]  /*2520*/  @!P0 IMAD.MOV.U32 R11, RZ, RZ, -0x80000 ;  /* 0xfff80000ff0b8424 */ /* 0x000fe200078e00ff */
[----:B------:R-:W-:Y:S06]  /*2530*/  @!P0 BRA `(.L_x_46) ;  /* 0x00000000004c8947 */ /* 0x000fec0003800000 */
[----:B------:R-:W-:-:S13]  /*2540*/  ISETP.GT.AND P0, PT, R9, 0x7fefffff, PT ;  /* 0x7fefffff0900780c */ /* 0x000fda0003f04270 */
[----:B------:R-:W-:Y:S05]  /*2550*/  @P0 BRA `(.L_x_47) ;  /* 0x0000000000400947 */ /* 0x000fea0003800000 */
[----:B------:R-:W-:Y:S01]  /*2560*/  DMUL R8, R8, 8.11296384146066816958e+31 ;  /* 0x4690000008087828 */ /* 0x000fe20000000000 */
[----:B------:R-:W-:Y:S02]  /*2570*/  IMAD.MOV.U32 R10, RZ, RZ, RZ ;  /* 0x000000ffff0a7224 */ /* 0x000fe400078e00ff */
[----:B------:R-:W-:Y:S02]  /*2580*/  IMAD.MOV.U32 R12, RZ, RZ, 0x0 ;  /* 0x00000000ff0c7424 */ /* 0x000fe400078e00ff */
[----:B------:R-:W-:Y:S01]  /*2590*/  IMAD.MOV.U32 R13, RZ, RZ, 0x3fd80000 ;  /* 0x3fd80000ff0d7424 */ /* 0x000fe200078e00ff */
[----:B------:R-:W0:Y:S02]  /*25a0*/  MUFU.RSQ64H R11, R9 ;  /* 0x00000009000b7308 */ /* 0x000e240000001c00 */
[----:B0-----:R-:W-:-:S08]  /*25b0*/  DMUL R16, R10, R10 ;  /* 0x0000000a0a107228 */ /* 0x001fd00000000000 */
[----:B------:R-:W-:-:S08]  /*25c0*/  DFMA R16, R8, -R16, 1 ;  /* 0x3ff000000810742b */ /* 0x000fd00000000810 */
[----:B------:R-:W-:Y:S02]  /*25d0*/  DFMA R12, R16, R12, 0.5 ;  /* 0x3fe00000100c742b */ /* 0x000fe4000000000c */
[----:B------:R-:W-:-:S08]  /*25e0*/  DMUL R16, R10, R16 ;  /* 0x000000100a107228 */ /* 0x000fd00000000000 */
[----:B------:R-:W-:-:S08]  /*25f0*/  DFMA R12, R12, R16, R10 ;  /* 0x000000100c0c722b */ /* 0x000fd0000000000a */
[----:B------:R-:W-:Y:S02]  /*2600*/  DMUL R10, R8, R12 ;  /* 0x0000000c080a7228 */ /* 0x000fe40000000000 */
[----:B------:R-:W-:-:S06]  /*2610*/  VIADD R13, R13, 0xfff00000 ;  /* 0xfff000000d0d7836 */ /* 0x000fcc0000000000 */
[----:B------:R-:W-:-:S08]  /*2620*/  DFMA R16, R10, -R10, R8 ;  /* 0x8000000a0a10722b */ /* 0x000fd00000000008 */
[----:B------:R-:W-:-:S10]  /*2630*/  DFMA R10, R12, R16, R10 ;  /* 0x000000100c0a722b */ /* 0x000fd4000000000a */
[----:B------:R-:W-:Y:S01]  /*2640*/  VIADD R11, R11, 0xfcb00000 ;  /* 0xfcb000000b0b7836 */ /* 0x000fe20000000000 */
[----:B------:R-:W-:Y:S06]  /*2650*/  BRA `(.L_x_46) ;  /* 0x0000000000047947 */ /* 0x000fec0003800000 */
.L_x_47:
[----:B------:R-:W-:-:S11]  /*2660*/  DADD R10, R8, R8 ;  /* 0x00000000080a7229 */ /* 0x000fd60000000008 */
.L_x_46:
[----:B------:R-:W-:Y:S05]  /*2670*/  BSYNC.RECONVERGENT B2 ;  /* 0x0000000000027941 */ /* 0x000fea0003800200 */
.L_x_44:
[----:B------:R-:W-:Y:S02]  /*2680*/  IMAD.MOV.U32 R19, RZ, RZ, 0x0 ;  /* 0x00000000ff137424 */ /* 0x000fe400078e00ff */
[----:B------:R-:W-:Y:S02]  /*2690*/  IMAD.MOV.U32 R12, RZ, RZ, R10 ;  /* 0x000000ffff0c7224 */ /* 0x000fe400078e000a */
[----:B------:R-:W-:Y:S01]  /*26a0*/  IMAD.MOV.U32 R13, RZ, RZ, R11 ;  /* 0x000000ffff0d7224 */ /* 0x000fe200078e000b */
[----:B------:R-:W-:Y:S06]  /*26b0*/  RET.REL.NODEC R18 `(_Z19inverse_qft_segmentiPN6thrust24THRUST_300001_SM_1000_NS7complexIdEE) ;  /* 0xffffffd812507950 */ /* 0x000fec0003c3ffff */
        .type           $_Z19inverse_qft_segmentiPN6thrust24THRUST_300001_SM_1000_NS7complexIdEE$__internal_trig_reduction_slowpathd,@function
        .size           $_Z19inverse_qft_segmentiPN6thrust24THRUST_300001_SM_1000_NS7complexIdEE$__internal_trig_reduction_slowpathd,(.L_x_131 - $_Z19inverse_qft_segmentiPN6thrust24THRUST_300001_SM_1000_NS7complexIdEE$__internal_trig_reduction_slowpathd)
$_Z19inverse_qft_segmentiPN6thrust24THRUST_300001_SM_1000_NS7complexIdEE$__internal_trig_reduction_slowpathd:
[--C-:B------:R-:W-:Y:S01]  /*26c0*/  SHF.R.U32.HI R9, RZ, 0x14, R5.reuse ;  /* 0x00000014ff097819 */ /* 0x100fe20000011605 */
[----:B------:R-:W-:Y:S02]  /*26d0*/  IMAD.MOV.U32 R15, RZ, RZ, R5 ;  /* 0x000000ffff0f7224 */ /* 0x000fe400078e0005 */
[----:B------:R-:W-:Y:S01]  /*26e0*/  IMAD.MOV.U32 R10, RZ, RZ, RZ ;  /* 0x000000ffff0a7224 */ /* 0x000fe200078e00ff */
[----:B------:R-:W-:-:S04]  /*26f0*/  LOP3.LUT R11, R9, 0x7ff, RZ, 0xc0, !PT ;  /* 0x000007ff090b7812 */ /* 0x000fc800078ec0ff */
[----:B------:R-:W-:-:S13]  /*2700*/  ISETP.NE.AND P0, PT, R11, 0x7ff, PT ;  /* 0x000007ff0b00780c */ /* 0x000fda0003f05270 */
[----:B------:R-:W-:Y:S05]  /*2710*/  @!P0 BRA `(.L_x_48) ;  /* 0x0000000800488947 */ /* 0x000fea0003800000 */
[----:B------:R-:W-:Y:S01]  /*2720*/  VIADD R11, R11, 0xfffffc00 ;  /* 0xfffffc000b0b7836 */ /* 0x000fe20000000000 */
[----:B------:R-:W-:Y:S01]  /*2730*/  BSSY.RECONVERGENT B3, `(.L_x_49) ;  /* 0x000002f000037945 */ /* 0x000fe20003800200 */
[----:B------:R-:W-:-:S03]  /*2740*/  CS2R R16, SRZ ;  /* 0x0000000000107805 */ /* 0x000fc6000001ff00 */
[----:B------:R-:W-:Y:S02]  /*2750*/  SHF.R.U32.HI R10, RZ, 0x6, R11 ;  /* 0x00000006ff0a7819 */ /* 0x000fe4000001160b */
[----:B------:R-:W-:Y:S02]  /*2760*/  ISETP.GE.U32.AND P0, PT, R11, 0x80, PT ;  /* 0x000000800b00780c */ /* 0x000fe40003f06070 */
[C---:B------:R-:W-:Y:S02]  /*2770*/  IADD3 R11, PT, PT, -R10.reuse, 0x13, RZ ;  /* 0x000000130a0b7810 */ /* 0x040fe40007ffe1ff */
[----:B------:R-:W-:Y:S02]  /*2780*/  IADD3 R18, PT, PT, -R10, 0xf, RZ ;  /* 0x0000000f0a127810 */ /* 0x000fe40007ffe1ff */
[----:B------:R-:W-:-:S04]  /*2790*/  SEL R11, R11, 0x12, P0 ;  /* 0x000000120b0b7807 */ /* 0x000fc80000000000 */
[----:B------:R-:W-:-:S13]  /*27a0*/  ISETP.GE.AND P0, PT, R18, R11, PT ;  /* 0x0000000b1200720c */ /* 0x000fda0003f06270 */
[----:B------:R-:W-:Y:S05]  /*27b0*/  @P0 BRA `(.L_x_50) ;  /* 0x0000000000980947 */ /* 0x000fea0003800000 */
[----:B------:R-:W0:Y:S01]  /*27c0*/  LDC.64 R12, c[0x0][0x358] ;  /* 0x0000d600ff0c7b82 */ /* 0x000e220000000a00 */
[C---:B------:R-:W-:Y:S01]  /*27d0*/  SHF.L.U64.HI R21, R14.reuse, 0xb, R15 ;  /* 0x0000000b0e157819 */ /* 0x040fe2000001020f */
[----:B------:R-:W-:Y:S01]  /*27e0*/  BSSY.RECONVERGENT B4, `(.L_x_51) ;  /* 0x0000022000047945 */ /* 0x000fe20003800200 */
[----:B------:R-:W-:Y:S01]  /*27f0*/  IMAD.SHL.U32 R19, R14, 0x800, RZ ;  /* 0x000008000e137824 */ /* 0x000fe200078e00ff */
[----:B------:R-:W-:Y:S01]  /*2800*/  IADD3 R20, PT, PT, RZ, -R10, -R11 ;  /* 0x8000000aff147210 */ /* 0x000fe20007ffe80b */
[----:B------:R-:W-:Y:S01]  /*2810*/  IMAD.MOV.U32 R22, RZ, RZ, RZ ;  /* 0x000000ffff167224 */ /* 0x000fe200078e00ff */
[----:B------:R-:W-:Y:S02]  /*2820*/  CS2R R16, SRZ ;  /* 0x0000000000107805 */ /* 0x000fe4000001ff00 */
[----:B------:R-:W-:-:S07]  /*2830*/  LOP3.LUT R21, R21, 0x80000000, RZ, 0xfc, !PT ;  /* 0x8000000015157812 */ /* 0x000fce00078efcff */
.L_x_52:
[----:B------:R-:W1:Y:S01]  /*2840*/  LDC.64 R14, c[0x4][0x158] ;  /* 0x01005600ff0e7b82 */ /* 0x000e620000000a00 */
[----:B0-----:R-:W-:Y:S02]  /*2850*/  R2UR UR16, R12 ;  /* 0x000000000c1072ca */ /* 0x001fe400000e0000 */
[----:B------:R-:W-:Y:S01]  /*2860*/  R2UR UR17, R13 ;  /* 0x000000000d1172ca */ /* 0x000fe200000e0000 */
[----:B-1----:R-:W-:-:S12]  /*2870*/  IMAD.WIDE R24, R18, 0x8, R14 ;  /* 0x0000000812187825 */ /* 0x002fd800078e020e */
[----:B------:R-:W2:Y:S01]  /*2880*/  LDG.E.64.CONSTANT R14, desc[UR16][R24.64] ;  /* 0x00000010180e7981 */ /* 0x000ea2000c1e9b00 */
[----:B------:R-:W-:Y:S02]  /*2890*/  VIADD R20, R20, 0x1 ;  /* 0x0000000114147836 */ /* 0x000fe40000000000 */
[----:B------:R-:W-:Y:S02]  /*28a0*/  VIADD R18, R18, 0x1 ;  /* 0x0000000112127836 */ /* 0x000fe40000000000 */
[----:B--2---:R-:W-:-:S04]  /*28b0*/  IMAD.WIDE.U32 R16, P2, R14, R19, R16 ;  /* 0x000000130e107225 */ /* 0x004fc80007840010 */
[CC--:B------:R-:W-:Y:S02]  /*28c0*/  IMAD R27, R14.reuse, R21.reuse, RZ ;  /* 0x000000150e1b7224 */ /* 0x0c0fe400078e02ff */
[----:B------:R-:W-:-:S03]  /*28d0*/  IMAD.HI.U32 R14, R14, R21, RZ ;  /* 0x000000150e0e7227 */ /* 0x000fc600078e00ff */
[----:B------:R-:W-:Y:S01]  /*28e0*/  IADD3 R26, P0, PT, R27, R17, RZ ;  /* 0x000000111b1a7210 */ /* 0x000fe20007f1e0ff */
[----:B------:R-:W-:-:S04]  /*28f0*/  IMAD.HI.U32 R24, R15, R19, RZ ;  /* 0x000000130f187227 */ /* 0x000fc800078e00ff */
[----:B------:R-:W-:Y:S02]  /*2900*/  IMAD.X R25, RZ, RZ, R14, P2 ;  /* 0x000000ffff197224 */ /* 0x000fe400010e060e */
[----:B------:R-:W-:-:S03]  /*2910*/  IMAD.HI.U32 R14, R15, R21, RZ ;  /* 0x000000150f0e7227 */ /* 0x000fc600078e00ff */
[----:B------:R-:W-:Y:S01]  /*2920*/  IADD3.X R24, P0, PT, R24, R25, RZ, P0, !PT ;  /* 0x0000001918187210 */ /* 0x000fe2000071e4ff */
[C---:B------:R-:W-:Y:S02]  /*2930*/  IMAD R23, R15.reuse, R19, RZ ;  /* 0x000000130f177224 */ /* 0x040fe400078e02ff */
[----:B------:R-:W-:Y:S02]  /*2940*/  IMAD R15, R15, R21, RZ ;  /* 0x000000150f0f7224 */ /* 0x000fe400078e02ff */
[----:B------:R-:W-:Y:S01]  /*2950*/  IMAD.X R14, RZ, RZ, R14, P0 ;  /* 0x000000ffff0e7224 */ /* 0x000fe200000e060e */
[----:B------:R-:W-:Y:S02]  /*2960*/  ISETP.NE.AND P0, PT, R20, -0xf, PT ;  /* 0xfffffff11400780c */ /* 0x000fe40003f05270 */
[----:B------:R-:W-:Y:S01]  /*2970*/  IADD3 R17, P1, PT, R23, R26, RZ ;  /* 0x0000001a17117210 */ /* 0x000fe20007f3e0ff */
[C---:B------:R-:W-:Y:S02]  /*2980*/  IMAD R23, R22.reuse, 0x8, R1 ;  /* 0x0000000816177824 */ /* 0x040fe400078e0201 */
[----:B------:R-:W-:Y:S01]  /*2990*/  VIADD R22, R22, 0x1 ;  /* 0x0000000116167836 */ /* 0x000fe20000000000 */
[----:B------:R-:W-:-:S02]  /*29a0*/  IADD3.X R24, P1, PT, R15, R24, RZ, P1, !PT ;  /* 0x000000180f187210 */ /* 0x000fc40000f3e4ff */
[----:B------:R0:W-:Y:S03]  /*29b0*/  STL.64 [R23], R16 ;  /* 0x0000001017007387 */ /* 0x0001e60000100a00 */
[----:B------:R-:W-:Y:S02]  /*29c0*/  IMAD.X R25, RZ, RZ, R14, P1 ;  /* 0x000000ffff197224 */ /* 0x000fe400008e060e */
[----:B0-----:R-:W-:Y:S02]  /*29d0*/  IMAD.MOV.U32 R16, RZ, RZ, R24 ;  /* 0x000000ffff107224 */ /* 0x001fe400078e0018 */
[----:B------:R-:W-:Y:S01]  /*29e0*/  IMAD.MOV.U32 R17, RZ, RZ, R25 ;  /* 0x000000ffff117224 */ /* 0x000fe200078e0019 */
[----:B------:R-:W-:Y:S06]  /*29f0*/  @P0 BRA `(.L_x_52) ;  /* 0xfffffffc00900947 */ /* 0x000fec000383ffff */
[----:B------:R-:W-:Y:S05]  /*2a00*/  BSYNC.RECONVERGENT B4 ;  /* 0x0000000000047941 */ /* 0x000fea0003800200 */
.L_x_51:
[----:B------:R-:W-:-:S07]  /*2a10*/  IMAD.MOV.U32 R18, RZ, RZ, R11 ;  /* 0x000000ffff127224 */ /* 0x000fce00078e000b */
.L_x_50:
[----:B------:R-:W-:Y:S05]  /*2a20*/  BSYNC.RECONVERGENT B3 ;  /* 0x0000000000037941 */ /* 0x000fea0003800200 */
.L_x_49:
[----:B------:R-:W-:Y:S01]  /*2a30*/  LOP3.LUT P0, R21, R9, 0x3f, RZ, 0xc0, !PT ;  /* 0x0000003f09157812 */ /* 0x000fe2000780c0ff */
[----:B------:R-:W-:-:S04]  /*2a40*/  IMAD.IADD R10, R10, 0x1, R18 ;  /* 0x000000010a0a7824 */ /* 0x000fc800078e0212 */
[----:B------:R-:W-:-:S05]  /*2a50*/  IMAD.U32 R15, R10, 0x8, R1 ;  /* 0x000000080a0f7824 */ /* 0x000fca00078e0001 */
[----:B------:R0:W-:Y:S04]  /*2a60*/  STL.64 [R15+-0x78], R16 ;  /* 0xffff88100f007387 */ /* 0x0001e80000100a00 */
[----:B------:R-:W2:Y:S04]  /*2a70*/  @P0 LDL.64 R18, [R1+0x8] ;  /* 0x0000080001120983 */ /* 0x000ea80000100a00 */
[----:B------:R-:W3:Y:S04]  /*2a80*/  LDL.64 R12, [R1+0x10] ;  /* 0x00001000010c7983 */ /* 0x000ee80000100a00 */
[----:B------:R-:W4:Y:S01]  /*2a90*/  LDL.64 R10, [R1+0x18] ;  /* 0x00001800010a7983 */ /* 0x000f220000100a00 */
[----:B------:R-:W-:Y:S01]  /*2aa0*/  @P0 LOP3.LUT R9, R21, 0x3f, RZ, 0x3c, !PT ;  /* 0x0000003f15090812 */ /* 0x000fe200078e3cff */
[----:B------:R-:W-:Y:S01]  /*2ab0*/  BSSY.RECONVERGENT B3, `(.L_x_53) ;  /* 0x0000034000037945 */ /* 0x000fe20003800200 */
[----:B--2---:R-:W-:-:S02]  /*2ac0*/  @P0 SHF.R.U64 R14, R18, 0x1, R19 ;  /* 0x00000001120e0819 */ /* 0x004fc40000001213 */
[----:B------:R-:W-:Y:S02]  /*2ad0*/  @P0 SHF.R.U32.HI R18, RZ, 0x1, R19 ;  /* 0x00000001ff120819 */ /* 0x000fe40000011613 */
[----:B---3--:R-:W-:Y:S02]  /*2ae0*/  @P0 SHF.L.U32 R19, R12, R21, RZ ;  /* 0x000000150c130219 */ /* 0x008fe400000006ff */
[----:B------:R-:W-:Y:S02]  /*2af0*/  @P0 SHF.R.U64 R14, R14, R9, R18 ;  /* 0x000000090e0e0219 */ /* 0x000fe40000001212 */
[--C-:B------:R-:W-:Y:S02]  /*2b00*/  @P0 SHF.R.U32.HI R24, RZ, 0x1, R13.reuse ;  /* 0x00000001ff180819 */ /* 0x100fe4000001160d */
[C-C-:B------:R-:W-:Y:S02]  /*2b10*/  @P0 SHF.R.U64 R22, R12.reuse, 0x1, R13.reuse ;  /* 0x000000010c160819 */ /* 0x140fe4000000120d */
[----:B------:R-:W-:-:S02]  /*2b20*/  @P0 SHF.L.U64.HI R20, R12, R21, R13 ;  /* 0x000000150c140219 */ /* 0x000fc4000001020d */
[----:B0-----:R-:W-:Y:S02]  /*2b30*/  @P0 SHF.R.U32.HI R15, RZ, R9, R18 ;  /* 0x00000009ff0f0219 */ /* 0x001fe40000011612 */
[----:B------:R-:W-:Y:S02]  /*2b40*/  @P0 LOP3.LUT R12, R19, R14, RZ, 0xfc, !PT ;  /* 0x0000000e130c0212 */ /* 0x000fe400078efcff */
[----:B----4-:R-:W-:Y:S02]  /*2b50*/  @P0 SHF.L.U32 R16, R10, R21, RZ ;  /* 0x000000150a100219 */ /* 0x010fe400000006ff */
[----:B------:R-:W-:Y:S01]  /*2b60*/  @P0 SHF.R.U64 R17, R22, R9, R24 ;  /* 0x0000000916110219 */ /* 0x000fe20000001218 */
[----:B------:R-:W-:Y:S01]  /*2b70*/  IMAD.SHL.U32 R14, R12, 0x4, RZ ;  /* 0x000000040c0e7824 */ /* 0x000fe200078e00ff */
[----:B------:R-:W-:Y:S02]  /*2b80*/  @P0 LOP3.LUT R13, R20, R15, RZ, 0xfc, !PT ;  /* 0x0000000f140d0212 */ /* 0x000fe400078efcff */
[----:B------:R-:W-:-:S02]  /*2b90*/  @P0 SHF.L.U64.HI R18, R10, R21, R11 ;  /* 0x000000150a120219 */ /* 0x000fc4000001020b */
[----:B------:R-:W-:Y:S02]  /*2ba0*/  @P0 SHF.R.U32.HI R9, RZ, R9, R24 ;  /* 0x00000009ff090219 */ /* 0x000fe40000011618 */
[----:B------:R-:W-:Y:S02]  /*2bb0*/  @P0 LOP3.LUT R10, R16, R17, RZ, 0xfc, !PT ;  /* 0x00000011100a0212 */ /* 0x000fe400078efcff */
[----:B------:R-:W-:Y:S02]  /*2bc0*/  SHF.L.U64.HI R12, R12, 0x2, R13 ;  /* 0x000000020c0c7819 */ /* 0x000fe4000001020d */
[----:B------:R-:W-:Y:S02]  /*2bd0*/  @P0 LOP3.LUT R11, R18, R9, RZ, 0xfc, !PT ;  /* 0x00000009120b0212 */ /* 0x000fe400078efcff */
[----:B------:R-:W-:Y:S02]  /*2be0*/  SHF.L.W.U32.HI R13, R13, 0x2, R10 ;  /* 0x000000020d0d7819 */ /* 0x000fe40000010e0a */
[----:B------:R-:W-:-:S02]  /*2bf0*/  IADD3 RZ, P0, PT, RZ, -R14, RZ ;  /* 0x8000000effff7210 */ /* 0x000fc40007f1e0ff */
[----:B------:R-:W-:Y:S02]  /*2c00*/  LOP3.LUT R9, RZ, R12, RZ, 0x33, !PT ;  /* 0x0000000cff097212 */ /* 0x000fe400078e33ff */
[----:B------:R-:W-:Y:S02]  /*2c10*/  SHF.L.W.U32.HI R10, R10, 0x2, R11 ;  /* 0x000000020a0a7819 */ /* 0x000fe40000010e0b */
[----:B------:R-:W-:Y:S02]  /*2c20*/  LOP3.LUT R15, RZ, R13, RZ, 0x33, !PT ;  /* 0x0000000dff0f7212 */ /* 0x000fe400078e33ff */
[----:B------:R-:W-:Y:S02]  /*2c30*/  IADD3.X R17, P0, PT, RZ, R9, RZ, P0, !PT ;  /* 0x00000009ff117210 */ /* 0x000fe4000071e4ff */
[----:B------:R-:W-:Y:S02]  /*2c40*/  LOP3.LUT R9, RZ, R10, RZ, 0x33, !PT ;  /* 0x0000000aff097212 */ /* 0x000fe400078e33ff */
[----:B------:R-:W-:-:S02]  /*2c50*/  IADD3.X R18, P1, PT, RZ, R15, RZ, P0, !PT ;  /* 0x0000000fff127210 */ /* 0x000fc4000073e4ff */
[----:B------:R-:W-:-:S03]  /*2c60*/  ISETP.GT.U32.AND P2, PT, R13, -0x1, PT ;  /* 0xffffffff0d00780c */ /* 0x000fc60003f44070 */
[----:B------:R-:W-:Y:S01]  /*2c70*/  IMAD.X R9, RZ, RZ, R9, P1 ;  /* 0x000000ffff097224 */ /* 0x000fe200008e0609 */
[----:B------:R-:W-:-:S04]  /*2c80*/  ISETP.GT.AND.EX P0, PT, R10, -0x1, PT, P2 ;  /* 0xffffffff0a00780c */ /* 0x000fc80003f04320 */
[----:B------:R-:W-:Y:S02]  /*2c90*/  SEL R9, R10, R9, P0 ;  /* 0x000000090a097207 */ /* 0x000fe40000000000 */
[----:B------:R-:W-:Y:S02]  /*2ca0*/  SEL R18, R13, R18, P0 ;  /* 0x000000120d127207 */ /* 0x000fe40000000000 */
[----:B------:R-:W-:Y:S02]  /*2cb0*/  ISETP.NE.U32.AND P1, PT, R9, RZ, PT ;  /* 0x000000ff0900720c */ /* 0x000fe40003f25070 */
[----:B------:R-:W-:Y:S02]  /*2cc0*/  SEL R19, R12, R17, P0 ;  /* 0x000000110c137207 */ /* 0x000fe40000000000 */
[----:B------:R-:W-:Y:S01]  /*2cd0*/  SEL R13, R18, R9, !P1 ;  /* 0x00000009120d7207 */ /* 0x000fe20004800000 */
[----:B------:R-:W-:-:S05]  /*2ce0*/  @!P0 IMAD.MOV R14, RZ, RZ, -R14 ;  /* 0x000000ffff0e8224 */ /* 0x000fca00078e0a0e */
[----:B------:R-:W0:Y:S02]  /*2cf0*/  FLO.U32 R13, R13 ;  /* 0x0000000d000d7300 */ /* 0x000e2400000e0000 */
[C---:B0-----:R-:W-:Y:S02]  /*2d00*/  IADD3 R16, PT, PT, -R13.reuse, 0x1f, RZ ;  /* 0x0000001f0d107810 */ /* 0x041fe40007ffe1ff */
[----:B------:R-:W-:-:S03]  /*2d10*/  IADD3 R15, PT, PT, -R13, 0x3f, RZ ;  /* 0x0000003f0d0f7810 */ /* 0x000fc60007ffe1ff */
[----:B------:R-:W-:-:S05]  /*2d20*/  @P1 IMAD.MOV R15, RZ, RZ, R16 ;  /* 0x000000ffff0f1224 */ /* 0x000fca00078e0210 */
[----:B------:R-:W-:-:S13]  /*2d30*/  ISETP.NE.AND P1, PT, R15, RZ, PT ;  /* 0x000000ff0f00720c */ /* 0x000fda0003f25270 */
[----:B------:R-:W-:Y:S05]  /*2d40*/  @!P1 BRA `(.L_x_54) ;  /* 0x0000000000289947 */ /* 0x000fea0003800000 */
[C---:B------:R-:W-:Y:S02]  /*2d50*/  LOP3.LUT R13, R15.reuse, 0x3f, RZ, 0xc0, !PT ;  /* 0x0000003f0f0d7812 */ /* 0x040fe400078ec0ff */
[--C-:B------:R-:W-:Y:S02]  /*2d60*/  SHF.R.U64 R17, R14, 0x1, R19.reuse ;  /* 0x000000010e117819 */ /* 0x100fe40000001213 */
[----:B------:R-:W-:Y:S02]  /*2d70*/  SHF.R.U32.HI R19, RZ, 0x1, R19 ;  /* 0x00000001ff137819 */ /* 0x000fe40000011613 */
[----:B------:R-:W-:Y:S02]  /*2d80*/  LOP3.LUT R12, R15, 0x3f, RZ, 0xc, !PT ;  /* 0x0000003f0f0c7812 */ /* 0x000fe400078e0cff */
[CC--:B------:R-:W-:Y:S02]  /*2d90*/  SHF.L.U64.HI R14, R18.reuse, R13.reuse, R9 ;  /* 0x0000000d120e7219 */ /* 0x0c0fe40000010209 */
[----:B------:R-:W-:-:S02]  /*2da0*/  SHF.L.U32 R13, R18, R13, RZ ;  /* 0x0000000d120d7219 */ /* 0x000fc400000006ff */
[-CC-:B------:R-:W-:Y:S02]  /*2db0*/  SHF.R.U64 R18, R17, R12.reuse, R19.reuse ;  /* 0x0000000c11127219 */ /* 0x180fe40000001213 */
[----:B------:R-:W-:Y:S02]  /*2dc0*/  SHF.R.U32.HI R9, RZ, R12, R19 ;  /* 0x0000000cff097219 */ /* 0x000fe40000011613 */
[----:B------:R-:W-:Y:S02]  /*2dd0*/  LOP3.LUT R18, R13, R18, RZ, 0xfc, !PT ;  /* 0x000000120d127212 */ /* 0x000fe400078efcff */
[----:B------:R-:W-:-:S07]  /*2de0*/  LOP3.LUT R9, R14, R9, RZ, 0xfc, !PT ;  /* 0x000000090e097212 */ /* 0x000fce00078efcff */
.L_x_54:
[----:B------:R-:W-:Y:S05]  /*2df0*/  BSYNC.RECONVERGENT B3 ;  /* 0x0000000000037941 */ /* 0x000fea0003800200 */
.L_x_53:
[----:B------:R-:W-:Y:S01]  /*2e00*/  IMAD.WIDE.U32 R16, R18, 0x2168c235, RZ ;  /* 0x2168c23512107825 */ /* 0x000fe200078e00ff */
[----:B------:R-:W-:-:S03]  /*2e10*/  SHF.R.U32.HI R11, RZ, 0x1e, R11 ;  /* 0x0000001eff0b7819 */ /* 0x000fc6000001160b */
[----:B------:R-:W-:Y:S01]  /*2e20*/  IMAD.MOV.U32 R12, RZ, RZ, R17 ;  /* 0x000000ffff0c7224 */ /* 0x000fe200078e0011 */
[----:B------:R-:W-:Y:S01]  /*2e30*/  IADD3 RZ, P1, PT, R16, R16, RZ ;  /* 0x0000001010ff7210 */ /* 0x000fe20007f3e0ff */
[----:B------:R-:W-:Y:S01]  /*2e40*/  IMAD.MOV.U32 R13, RZ, RZ, RZ ;  /* 0x000000ffff0d7224 */ /* 0x000fe200078e00ff */
[----:B------:R-:W-:Y:S01]  /*2e50*/  LEA.HI R10, R10, R11, RZ, 0x1 ;  /* 0x0000000b0a0a7211 */ /* 0x000fe200078f08ff */
[----:B------:R-:W-:-:S04]  /*2e60*/  IMAD.HI.U32 R14, R9, -0x36f0255e, RZ ;  /* 0xc90fdaa2090e7827 */ /* 0x000fc800078e00ff */
[----:B------:R-:W-:-:S04]  /*2e70*/  IMAD.WIDE.U32 R12, R18, -0x36f0255e, R12 ;  /* 0xc90fdaa2120c7825 */ /* 0x000fc800078e000c */
[C---:B------:R-:W-:Y:S02]  /*2e80*/  IMAD R17, R9.reuse, -0x36f0255e, RZ ;  /* 0xc90fdaa209117824 */ /* 0x040fe400078e02ff */
[----:B------:R-:W-:-:S04]  /*2e90*/  IMAD.WIDE.U32 R12, P2, R9, 0x2168c235, R12 ;  /* 0x2168c235090c7825 */ /* 0x000fc8000784000c */
[----:B------:R-:W-:Y:S01]  /*2ea0*/  IMAD.X R9, RZ, RZ, R14, P2 ;  /* 0x000000ffff097224 */ /* 0x000fe200010e060e */
[----:B------:R-:W-:Y:S02]  /*2eb0*/  IADD3 R13, P2, PT, R17, R13, RZ ;  /* 0x0000000d110d7210 */ /* 0x000fe40007f5e0ff */
[----:B------:R-:W-:Y:S02]  /*2ec0*/  IADD3.X RZ, P1, PT, R12, R12, RZ, P1, !PT ;  /* 0x0000000c0cff7210 */ /* 0x000fe40000f3e4ff */
[C---:B------:R-:W-:Y:S01]  /*2ed0*/  ISETP.GT.U32.AND P3, PT, R13.reuse, RZ, PT ;  /* 0x000000ff0d00720c */ /* 0x040fe20003f64070 */
[----:B------:R-:W-:Y:S01]  /*2ee0*/  IMAD.X R9, RZ, RZ, R9, P2 ;  /* 0x000000ffff097224 */ /* 0x000fe200010e0609 */
[----:B------:R-:W-:-:S04]  /*2ef0*/  IADD3.X R12, P2, PT, R13, R13, RZ, P1, !PT ;  /* 0x0000000d0d0c7210 */ /* 0x000fc80000f5e4ff */
[C---:B------:R-:W-:Y:S01]  /*2f00*/  ISETP.GT.AND.EX P1, PT, R9.reuse, RZ, PT, P3 ;  /* 0x000000ff0900720c */ /* 0x040fe20003f24330 */
[----:B------:R-:W-:-:S03]  /*2f10*/  IMAD.X R14, R9, 0x1, R9, P2 ;  /* 0x00000001090e7824 */ /* 0x000fc600010e0609 */
[----:B------:R-:W-:Y:S02]  /*2f20*/  SEL R12, R12, R13, P1 ;  /* 0x0000000d0c0c7207 */ /* 0x000fe40000800000 */
[----:B------:R-:W-:Y:S02]  /*2f30*/  SEL R9, R14, R9, P1 ;  /* 0x000000090e097207 */ /* 0x000fe40000800000 */
[----:B------:R-:W-:Y:S02]  /*2f40*/  IADD3 R14, P2, PT, R12, 0x1, RZ ;  /* 0x000000010c0e7810 */ /* 0x000fe40007f5e0ff */
[----:B------:R-:W-:Y:S02]  /*2f50*/  SEL R12, RZ, 0xffffffff, !P1 ;  /* 0xffffffffff0c7807 */ /* 0x000fe40004800000 */
[----:B------:R-:W-:Y:S01]  /*2f60*/  LOP3.LUT P1, R5, R5, 0x80000000, RZ, 0xc0, !PT ;  /* 0x8000000005057812 */ /* 0x000fe2000782c0ff */
[----:B------:R-:W-:Y:S02]  /*2f70*/  IMAD.X R9, RZ, RZ, R9, P2 ;  /* 0x000000ffff097224 */ /* 0x000fe400010e0609 */
[----:B------:R-:W-:Y:S01]  /*2f80*/  IMAD.IADD R12, R12, 0x1, -R15 ;  /* 0x000000010c0c7824 */ /* 0x000fe200078e0a0f */
[----:B------:R-:W-:-:S02]  /*2f90*/  @!P0 LOP3.LUT R5, R5, 0x80000000, RZ, 0x3c, !PT ;  /* 0x8000000005058812 */ /* 0x000fc400078e3cff */
[----:B------:R-:W-:Y:S01]  /*2fa0*/  SHF.R.U64 R14, R14, 0xa, R9 ;  /* 0x0000000a0e0e7819 */ /* 0x000fe20000001209 */
[----:B------:R-:W-:-:S03]  /*2fb0*/  IMAD.SHL.U32 R12, R12, 0x100000, RZ ;  /* 0x001000000c0c7824 */ /* 0x000fc600078e00ff */
[----:B------:R-:W-:-:S03]  /*2fc0*/  IADD3 R14, P2, PT, R14, 0x1, RZ ;  /* 0x000000010e0e7810 */ /* 0x000fc60007f5e0ff */
[----:B------:R-:W-:Y:S01]  /*2fd0*/  @P1 IMAD.MOV R10, RZ, RZ, -R10 ;  /* 0x000000ffff0a1224 */ /* 0x000fe200078e0a0a */
[----:B------:R-:W-:-:S04]  /*2fe0*/  LEA.HI.X R9, R9, RZ, RZ, 0x16, P2 ;  /* 0x000000ff09097211 */ /* 0x000fc800010fb4ff */
[--C-:B------:R-:W-:Y:S02]  /*2ff0*/  SHF.R.U64 R14, R14, 0x1, R9.reuse ;  /* 0x000000010e0e7819 */ /* 0x100fe40000001209 */
[----:B------:R-:W-:Y:S02]  /*3000*/  SHF.R.U32.HI R9, RZ, 0x1, R9 ;  /* 0x00000001ff097819 */ /* 0x000fe40000011609 */
[----:B------:R-:W-:-:S04]  /*3010*/  IADD3 R14, P2, P3, RZ, RZ, R14 ;  /* 0x000000ffff0e7210 */ /* 0x000fc80007b5e00e */
[----:B------:R-:W-:-:S04]  /*3020*/  IADD3.X R12, PT, PT, R12, 0x3fe00000, R9, P2, P3 ;  /* 0x3fe000000c0c7810 */ /* 0x000fc800017e6409 */
[----:B------:R-:W-:-:S07]  /*3030*/  LOP3.LUT R15, R12, R5, RZ, 0xfc, !PT ;  /* 0x000000050c0f7212 */ /* 0x000fce00078efcff */
.L_x_48:
[----:B------:R-:W-:Y:S02]  /*3040*/  IMAD.MOV.U32 R9, RZ, RZ, 0x0 ;  /* 0x00000000ff097424 */ /* 0x000fe400078e00ff */
[----:B------:R-:W-:Y:S02]  /*3050*/  IMAD.MOV.U32 R5, RZ, RZ, R10 ;  /* 0x000000ffff057224 */ /* 0x000fe400078e000a */
[----:B------:R-:W-:Y:S05]  /*3060*/  RET.REL.NODEC R8 `(_Z19inverse_qft_segmentiPN6thrust24THRUST_300001_SM_1000_NS7complexIdEE) ;  /* 0xffffffcc08e47950 */ /* 0x000fea0003c3ffff */
.L_x_55:
        /* <DEDUP_REMOVED lines=9> */
.L_x_131:


//--------------------- .text._Z11qft_segmentiPN6thrust24THRUST_300001_SM_1000_NS7complexIdEE --------------------------
	.section	.text._Z11qft_segmentiPN6thrust24THRUST_300001_SM_1000_NS7complexIdEE,"ax",@progbits
	.align	128
        .global         _Z11qft_segmentiPN6thrust24THRUST_300001_SM_1000_NS7complexIdEE
        .type           _Z11qft_segmentiPN6thrust24THRUST_300001_SM_1000_NS7complexIdEE,@function
        .size           _Z11qft_segmentiPN6thrust24THRUST_300001_SM_1000_NS7complexIdEE,(.L_x_135 - _Z11qft_segmentiPN6thrust24THRUST_300001_SM_1000_NS7complexIdEE)
        .other          _Z11qft_segmentiPN6thrust24THRUST_300001_SM_1000_NS7complexIdEE,@"STO_CUDA_ENTRY STV_DEFAULT"
_Z11qft_segmentiPN6thrust24THRUST_300001_SM_1000_NS7complexIdEE:
.text._Z11qft_segmentiPN6thrust24THRUST_300001_SM_1000_NS7complexIdEE:
[----:B------:R-:W0:Y:S08]  /*0000*/  LDC R1, c[0x0][0x37c] ;  /* 0x0000df00ff017b82 */ /* 0x000e300000000800 */
[----:B------:R-:W1:Y:S01]  /*0010*/  LDC R8, c[0x3][0x4] ;  /* 0x00c00100ff087b82 */ /* 0x000e620000000800 */
[----:B------:R-:W2:Y:S01]  /*0020*/  S2R R0, SR_TID.X ;  /* 0x0000000000007919 */ /* 0x000ea20000002100 */
[----:B------:R-:W3:Y:S01]  /*0030*/  LDCU UR6, c[0x0][0x380] ;  /* 0x00007000ff0677ac */ /* 0x000ee20008000800 */
[----:B0-----:R-:W-:Y:S01]  /*0040*/  VIADD R1, R1, 0xffffffd8 ;  /* 0xffffffd801017836 */ /* 0x001fe20000000000 */
[----:B------:R-:W0:Y:S04]  /*0050*/  LDCU UR5, c[0x3][0xc] ;  /* 0x00c00180ff0577ac */ /* 0x000e280008000800 */
[----:B------:R-:W4:Y:S01]  /*0060*/  LDC.64 R6, c[0x3][RZ] ;  /* 0x00c00000ff067b82 */ /* 0x000f220000000a00 */
[----:B------:R-:W-:Y:S01]  /*0070*/  UMOV UR4, 0xffffffff ;  /* 0xffffffff00047882 */ /* 0x000fe20000000000 */
[----:B------:R-:W2:Y:S06]  /*0080*/  LDCU.64 UR8, c[0x0][0x358] ;  /* 0x00006b00ff0877ac */ /* 0x000eac0008000a00 */
[----:B------:R-:W2:Y:S01]  /*0090*/  S2UR UR7, SR_CTAID.X ;  /* 0x00000000000779c3 */ /* 0x000ea20000002500 */
[----:B---3--:R-:W-:Y:S01]  /*00a0*/  USHF.L.U32 UR4, UR4, UR6, URZ ;  /* 0x0000000604047299 */ /* 0x008fe200080006ff */
[----:B-1----:R-:W4:Y:S06]  /*00b0*/  MUFU.RCP64H R3, R8 ;  /* 0x0000000800037308 */ /* 0x002f2c0000001800 */
[----:B------:R-:W2:Y:S01]  /*00c0*/  LDC R9, c[0x0][0x360] ;  /* 0x0000d800ff097b82 */ /* 0x000ea20000000800 */
[----:B------:R-:W-:Y:S01]  /*00d0*/  VIADD R2, R8, 0x300402 ;  /* 0x0030040208027836 */ /* 0x000fe20000000000 */
[----:B0-----:R-:W-:-:S04]  /*00e0*/  UIADD3 UR5, UPT, UPT, UR4, UR5, URZ ;  /* 0x0000000504057290 */ /* 0x001fc8000fffe0ff */
[----:B------:R-:W-:Y:S01]  /*00f0*/  FSETP.GEU.AND P0, PT, |R2|, 5.8789094863358348022e-39, PT ;  /* 0x004004020200780b */ /* 0x000fe20003f0e200 */
[----:B----4-:R-:W-:-:S08]  /*0100*/  DFMA R4, R2, -R6, 1 ;  /* 0x3ff000000204742b */ /* 0x010fd00000000806 */
[----:B------:R-:W-:Y:S01]  /*0110*/  DFMA R4, R4, R4, R4 ;  /* 0x000000040404722b */ /* 0x000fe20000000004 */
[----:B--2---:R-:W-:-:S07]  /*0120*/  IMAD R0, R9, UR7, R0 ;  /* 0x0000000709007c24 */ /* 0x004fce000f8e0200 */
[----:B------:R-:W-:Y:S01]  /*0130*/  DFMA R4, R2, R4, R2 ;  /* 0x000000040204722b */ /* 0x000fe20000000002 */
[----:B------:R-:W-:Y:S01]  /*0140*/  LOP3.LUT R3, R0, UR5, RZ, 0xc0, !PT ;  /* 0x0000000500037c12 */ /* 0x000fe2000f8ec0ff */
[----:B------:R-:W-:Y:S02]  /*0150*/  UMOV UR5, 0x1 ;  /* 0x0000000100057882 */ /* 0x000fe40000000000 */
[----:B------:R-:W-:Y:S02]  /*0160*/  USHF.L.U32 UR5, UR5, UR6, URZ ;  /* 0x0000000605057299 */ /* 0x000fe400080006ff */
[----:B------:R-:W-:Y:S02]  /*0170*/  IMAD.SHL.U32 R3, R3, 0x2, RZ ;  /* 0x0000000203037824 */ /* 0x000fe400078e00ff */
[----:B------:R-:W-:-:S03]  /*0180*/  DFMA R6, R4, -R6, 1 ;  /* 0x3ff000000406742b */ /* 0x000fc60000000806 */
[----:B------:R-:W-:-:S04]  /*0190*/  LOP3.LUT R25, R3, UR4, R0, 0xf2, !PT ;  /* 0x0000000403197c12 */ /* 0x000fc8000f8ef200 */
[----:B------:R-:W-:Y:S01]  /*01a0*/  LOP3.LUT R25, R25, UR5, RZ, 0xfc, !PT ;  /* 0x0000000519197c12 */ /* 0x000fe2000f8efcff */
[----:B------:R-:W-:-:S03]  /*01b0*/  DFMA R2, R4, R6, R4 ;  /* 0x000000060402722b */ /* 0x000fc60000000004 */
[----:B------:R-:W-:Y:S01]  /*01c0*/  LOP3.LUT R0, R25, UR5, RZ, 0x3c, !PT ;  /* 0x0000000519007c12 */ /* 0x000fe2000f8e3cff */
[----:B------:R-:W-:Y:S07]  /*01d0*/  @P0 BRA `(.L_x_56) ;  /* 0x0000000000180947 */ /* 0x000fee0003800000 */
[----:B------:R-:W-:-:S05]  /*01e0*/  LOP3.LUT R2, R8, 0x7fffffff, RZ, 0xc0, !PT ;  /* 0x7fffffff08027812 */ /* 0x000fca00078ec0ff */
[----:B------:R-:W-:Y:S01]  /*01f0*/  VIADD R3, R2, 0xfff00000 ;  /* 0xfff0000002037836 */ /* 0x000fe20000000000 */
[----:B------:R-:W-:-:S07]  /*0200*/  MOV R2, 0x220 ;  /* 0x0000022000027802 */ /* 0x000fce0000000f00 */
[----:B------:R-:W-:Y:S05]  /*0210*/  CALL.REL.NOINC `($__internal_3_$__cuda_sm20_dblrcp_rn_slowpath_v3) ;  /* 0x00000018007c7944 */ /* 0x000fea0003c00000 */
[----:B------:R-:W-:Y:S02]  /*0220*/  IMAD.MOV.U32 R2, RZ, RZ, R4 ;  /* 0x000000ffff027224 */ /* 0x000fe400078e0004 */
[----:B------:R-:W-:-:S07]  /*0230*/  IMAD.MOV.U32 R3, RZ, RZ, R5 ;  /* 0x000000ffff037224 */ /* 0x000fce00078e0005 */
.L_x_56:
[----:B------:R-:W0:Y:S02]  /*0240*/  LDC.64 R8, c[0x0][0x388] ;  /* 0x0000e200ff087b82 */ /* 0x000e240000000a00 */
[----:B0-----:R-:W-:-:S06]  /*0250*/  IMAD.WIDE R10, R0, 0x10, R8 ;  /* 0x00000010000a7825 */ /* 0x001fcc00078e0208 */
[----:B------:R-:W0:Y:S01]  /*0260*/  LDC R0, c[0x0][0x380] ;  /* 0x0000e000ff007b82 */ /* 0x000e220000000800 */
[----:B------:R-:W-:Y:S01]  /*0270*/  IMAD.WIDE R8, R25, 0x10, R8 ;  /* 0x0000001019087825 */ /* 0x000fe200078e0208 */
[----:B------:R-:W2:Y:S04]  /*0280*/  LDG.E.128 R4, desc[UR8][R10.64] ;  /* 0x000000080a047981 */ /* 0x000ea8000c1e1d00 */
[----:B------:R-:W2:Y:S01]  /*0290*/  LDG.E.128 R12, desc[UR8][R8.64] ;  /* 0x00000008080c7981 */ /* 0x000ea2000c1e1d00 */
[----:B0-----:R-:W-:Y:S01]  /*02a0*/  ISETP.GE.AND P0, PT, R0, 0x1, PT ;  /* 0x000000010000780c */ /* 0x001fe20003f06270 */
[C-C-:B--2---:R-:W-:Y:S02]  /*02b0*/  DADD R16, R4.reuse, -R12.reuse ;  /* 0x0000000004107229 */ /* 0x144fe4000000080c */
[----:B------:R-:W-:-:S02]  /*02c0*/  DADD R12, R4, R12 ;  /* 0x00000000040c7229 */ /* 0x000fc4000000000c */
[C-C-:B------:R-:W-:Y:S02]  /*02d0*/  DADD R18, R6.reuse, R14.reuse ;  /* 0x0000000006127229 */ /* 0x140fe4000000000e */
[----:B------:R-:W-:Y:S02]  /*02e0*/  DADD R6, R6, -R14 ;  /* 0x0000000006067229 */ /* 0x000fe4000000080e */
[-C--:B------:R-:W-:Y:S02]  /*02f0*/  DMUL R4, R16, R2.reuse ;  /* 0x0000000210047228 */ /* 0x080fe40000000000 */
[-C--:B------:R-:W-:Y:S02]  /*0300*/  DMUL R12, R12, R2.reuse ;  /* 0x000000020c0c7228 */ /* 0x080fe40000000000 */
[-C--:B------:R-:W-:Y:S02]  /*0310*/  DMUL R14, R18, R2.reuse ;  /* 0x00000002120e7228 */ /* 0x080fe40000000000 */
[----:B------:R-:W-:-:S05]  /*0320*/  DMUL R6, R6, R2 ;  /* 0x0000000206067228 */ /* 0x000fca0000000000 */
[----:B------:R0:W-:Y:S04]  /*0330*/  STG.E.128 desc[UR8][R10.64], R12 ;  /* 0x0000000c0a007986 */ /* 0x0001e8000c101d08 */
[----:B------:R0:W-:Y:S01]  /*0340*/  STG.E.128 desc[UR8][R8.64], R4 ;  /* 0x0000000408007986 */ /* 0x0001e2000c101d08 */
[----:B------:R-:W-:Y:S05]  /*0350*/  @!P0 EXIT ;  /* 0x000000000000894d */ /* 0x000fea0003800000 */
[----:B------:R-:W-:Y:S01]  /*0360*/  ISETP.NE.AND P0, PT, R0, 0x1, PT ;  /* 0x000000010000780c */ /* 0x000fe20003f05270 */
[----:B------:R-:W-:Y:S01]  /*0370*/  UMOV UR10, 0xf01b866e ;  /* 0xf01b866e000a7882 */ /* 0x000fe20000000000 */
[----:B------:R-:W-:Y:S01]  /*0380*/  UMOV UR11, 0x400921f9 ;  /* 0x400921f9000b7882 */ /* 0x000fe20000000000 */
[----:B0-----:R-:W-:Y:S02]  /*0390*/  IMAD.MOV.U32 R10, RZ, RZ, R4 ;  /* 0x000000ffff0a7224 */ /* 0x001fe400078e0004 */
[----:B------:R-:W-:Y:S02]  /*03a0*/  IMAD.MOV.U32 R11, RZ, RZ, R5 ;  /* 0x000000ffff0b7224 */ /* 0x000fe400078e0005 */
[----:B------:R-:W-:-:S06]  /*03b0*/  IMAD.MOV.U32 R24, RZ, RZ, RZ ;  /* 0x000000ffff187224 */ /* 0x000fcc00078e00ff */
[----:B------:R-:W-:Y:S05]  /*03c0*/  @!P0 BRA `(.L_x_57) ;  /* 0x0000001000008947 */ /* 0x000fea0003800000 */
[----:B------:R-:W-:Y:S01]  /*03d0*/  LOP3.LUT R24, R0, 0x7ffffffe, RZ, 0xc0, !PT ;  /* 0x7ffffffe00187812 */ /* 0x000fe200078ec0ff */
[----:B------:R-:W0:Y:S04]  /*03e0*/  LDCU UR7, c[0x0][0x380] ;  /* 0x00007000ff0777ac */ /* 0x000e280008000800 */
[----:B------:R-:W-:Y:S01]  /*03f0*/  IMAD.MOV R0, RZ, RZ, -R24 ;  /* 0x000000ffff007224 */ /* 0x000fe200078e0a18 */
[----:B------:R-:W1:Y:S01]  /*0400*/  LDCU.64 UR14, c[0x4][0x160] ;  /* 0x01002c00ff0e77ac */ /* 0x000e620008000a00 */
[----:B------:R-:W-:-:S05]  /*0410*/  UMOV UR4, URZ ;  /* 0x000000ff00047c82 */ /* 0x000fca0008000000 */
.L_x_77:
[----:B------:R-:W-:Y:S01]  /*0420*/  SHF.R.U32.HI R26, RZ, UR4, R25 ;  /* 0x00000004ff1a7c19 */ /* 0x000fe20008011619 */
[----:B------:R-:W-:Y:S01]  /*0430*/  VIADD R0, R0, 0x2 ;  /* 0x0000000200007836 */ /* 0x000fe20000000000 */
[----:B------:R-:W-:Y:S02]  /*0440*/  BSSY.RECONVERGENT B0, `(.L_x_58) ;  /* 0x0000079000007945 */ /* 0x000fe40003800200 */
[----:B------:R-:W-:Y:S02]  /*0450*/  LOP3.LUT R2, R26, 0x1, RZ, 0xc0, !PT ;  /* 0x000000011a027812 */ /* 0x000fe400078ec0ff */
[----:B------:R-:W-:Y:S02]  /*0460*/  ISETP.NE.AND P2, PT, R0, RZ, PT ;  /* 0x000000ff0000720c */ /* 0x000fe40003f45270 */
        /* <DEDUP_REMOVED lines=14> */
[----:B------:R-:W-:-:S08]  /*0550*/  DMUL R12, R2, UR12 ;  /* 0x0000000c020c7c28 */ /* 0x000fd00008000000 */
[----:B------:R-:W-:-:S08]  /*0560*/  DFMA R14, -R4, R12, UR12 ;  /* 0x0000000c040e7e2b */ /* 0x000fd0000800010c */
[----:B------:R-:W-:-:S10]  /*0570*/  DFMA R2, R2, R14, R12 ;  /* 0x0000000e0202722b */ /* 0x000fd4000000000c */
[----:B------:R-:W-:-:S05]  /*0580*/  FFMA R12, RZ, R5, R3 ;  /* 0x00000005ff0c7223 */ /* 0x000fca0000000003 */
[----:B------:R-:W-:-:S13]  /*0590*/  FSETP.GT.AND P0, PT, |R12|, 1.469367938527859385e-39, PT ;  /* 0x001000000c00780b */ /* 0x000fda0003f04200 */
[----:B------:R-:W-:Y:S05]  /*05a0*/  @P0 BRA `(.L_x_60) ;  /* 0x0000000000080947 */ /* 0x000fea0003800000 */
[----:B------:R-:W-:-:S07]  /*05b0*/  MOV R16, 0x5d0 ;  /* 0x000005d000107802 */ /* 0x000fce0000000f00 */
[----:B-1----:R-:W-:Y:S05]  /*05c0*/  CALL.REL.NOINC `($__internal_4_$__cuda_sm20_div_rn_f64_full) ;  /* 0x0000001800347944 */ /* 0x002fea0003c00000 */
.L_x_60:
        /* <DEDUP_REMOVED lines=25> */
[----:B-1----:R-:W-:Y:S05]  /*0760*/  CALL.REL.NOINC `($_Z11qft_segmentiPN6thrust24THRUST_300001_SM_1000_NS7complexIdEE$__internal_trig_reduction_slowpathd) ;  /* 0x0000001c00f87944 */ /* 0x002fea0003c00000 */
[----:B------:R-:W-:Y:S02]  /*0770*/  IMAD.MOV.U32 R4, RZ, RZ, R20 ;  /* 0x000000ffff047224 */ /* 0x000fe400078e0014 */
[----:B------:R-:W-:-:S07]  /*0780*/  IMAD.MOV.U32 R5, RZ, RZ, R21 ;  /* 0x000000ffff057224 */ /* 0x000fce00078e0015 */
.L_x_64:
[----:B-1----:R-:W-:Y:S05]  /*0790*/  BSYNC.RECONVERGENT B2 ;  /* 0x0000000000027941 */ /* 0x002fea0003800200 */
.L_x_63:
[----:B------:R-:W-:-:S07]  /*07a0*/  VIADD R27, R12, 0x1 ;  /* 0x000000010c1b7836 */ /* 0x000fce0000000000 */
.L_x_62:
[----:B-1----:R-:W-:Y:S05]  /*07b0*/  BSYNC.RECONVERGENT B1 ;  /* 0x0000000000017941 */ /* 0x002fea0003800200 */
.L_x_61:
        /* <DEDUP_REMOVED lines=17> */
[----:B---3--:R-:W-:Y:S01]  /*08d0*/  DFMA R12, R28, R12, R16 ;  /* 0x0000000c1c0c722b */ /* 0x008fe20000000010 */
        /* <DEDUP_REMOVED lines=34> */
[----:B------:R-:W-:Y:S05]  /*0b00*/  CALL.REL.NOINC `($__internal_5_$__cuda_sm20_dsqrt_rn_f64_mediumpath_v1) ;  /* 0x0000001800607944 */ /* 0x000fea0003c00000 */
.L_x_66:
[----:B------:R-:W-:Y:S05]  /*0b10*/  BSYNC.RECONVERGENT B1 ;  /* 0x0000000000017941 */ /* 0x000fea0003800200 */
.L_x_65:
[----:B------:R-:W-:Y:S02]  /*0b20*/  DADD R4, -RZ, -R18 ;  /* 0x00000000ff047229 */ /* 0x000fe40000000912 */
[----:B------:R-:W-:-:S08]  /*0b30*/  DSETP.GEU.AND P0, PT, R2, RZ, PT ;  /* 0x000000ff0200722a */ /* 0x000fd00003f0e000 */
[----:B------:R-:W-:Y:S02]  /*0b40*/  FSEL R2, R4, R18, !P0 ;  /* 0x0000001204027208 */ /* 0x000fe40004000000 */
[----:B------:R-:W-:-:S06]  /*0b50*/  FSEL R3, R5, R19, !P0 ;  /* 0x0000001305037208 */ /* 0x000fcc0004000000 */
[-C--:B------:R-:W-:Y:S02]  /*0b60*/  DMUL R4, R6, R2.reuse ;  /* 0x0000000206047228 */ /* 0x080fe40000000000 */
[----:B------:R-:W-:-:S06]  /*0b70*/  DMUL R2, R10, R2 ;  /* 0x000000020a027228 */ /* 0x000fcc0000000000 */
[-C--:B------:R-:W-:Y:S02]  /*0b80*/  DFMA R4, R10, R12.reuse, -R4 ;  /* 0x0000000c0a04722b */ /* 0x080fe40000000804 */
[----:B------:R-:W-:-:S07]  /*0b90*/  DFMA R6, R6, R12, R2 ;  /* 0x0000000c0606722b */ /* 0x000fce0000000002 */
[----:B------:R2:W-:Y:S01]  /*0ba0*/  STG.E.128 desc[UR8][R8.64], R4 ;  /* 0x0000000408007986 */ /* 0x0005e2000c101d08 */
[----:B------:R-:W-:Y:S02]  /*0bb0*/  IMAD.MOV.U32 R10, RZ, RZ, R4 ;  /* 0x000000ffff0a7224 */ /* 0x000fe400078e0004 */
[----:B------:R-:W-:-:S07]  /*0bc0*/  IMAD.MOV.U32 R11, RZ, RZ, R5 ;  /* 0x000000ffff0b7224 */ /* 0x000fce00078e0005 */
.L_x_59:
[----:B01----:R-:W-:Y:S05]  /*0bd0*/  BSYNC.RECONVERGENT B0 ;  /* 0x0000000000007941 */ /* 0x003fea0003800200 */
.L_x_58:
        /* <DEDUP_REMOVED lines=10> */
[----:B0-----:R-:W2:Y:S02]  /*0c80*/  MUFU.RCP64H R3, R15 ;  /* 0x0000000f00037308 */ /* 0x001ea40000001800 */
[----:B--2---:R-:W-:-:S08]  /*0c90*/  DFMA R4, -R14, R2, 1 ;  /* 0x3ff000000e04742b */ /* 0x004fd00000000102 */
        /* <DEDUP_REMOVED lines=10> */
[----:B------:R-:W-:Y:S01]  /*0d40*/  IMAD.MOV.U32 R4, RZ, RZ, R14 ;  /* 0x000000ffff047224 */ /* 0x000fe200078e000e */
[----:B------:R-:W-:Y:S01]  /*0d50*/  MOV R16, 0xd80 ;  /* 0x00000d8000107802 */ /* 0x000fe20000000f00 */
[----:B------:R-:W-:-:S07]  /*0d60*/  IMAD.MOV.U32 R5, RZ, RZ, R15 ;  /* 0x000000ffff057224 */ /* 0x000fce00078e000f */
[----:B------:R-:W-:Y:S05]  /*0d70*/  CALL.REL.NOINC `($__internal_4_$__cuda_sm20_div_rn_f64_full) ;  /* 0x0000001000487944 */ /* 0x000fea0003c00000 */
.L_x_69:
        /* <DEDUP_REMOVED lines=23> */
[----:B------:R-:W-:Y:S05]  /*0ef0*/  CALL.REL.NOINC `($_Z11qft_segmentiPN6thrust24THRUST_300001_SM_1000_NS7complexIdEE$__internal_trig_reduction_slowpathd) ;  /* 0x0000001800147944 */ /* 0x000fea0003c00000 */
[----:B------:R-:W-:Y:S02]  /*0f00*/  IMAD.MOV.U32 R4, RZ, RZ, R20 ;  /* 0x000000ffff047224 */ /* 0x000fe400078e0014 */
[----:B------:R-:W-:-:S07]  /*0f10*/  IMAD.MOV.U32 R5, RZ, RZ, R21 ;  /* 0x000000ffff057224 */ /* 0x000fce00078e0015 */
.L_x_73:
[----:B------:R-:W-:Y:S05]  /*0f20*/  BSYNC.RECONVERGENT B2 ;  /* 0x0000000000027941 */ /* 0x000fea0003800200 */
.L_x_72:
[----:B------:R-:W-:Y:S01]  /*0f30*/  VIADD R28, R12, 0x1 ;  /* 0x000000010c1c7836 */ /* 0x000fe20000000000 */
[----:B------:R-:W-:Y:S06]  /*0f40*/  BRA `(.L_x_74) ;  /* 0x0000000000087947 */ /* 0x000fec0003800000 */
.L_x_71:
[----:B------:R-:W-:Y:S01]  /*0f50*/  DMUL R4, RZ, R2 ;  /* 0x00000002ff047228 */ /* 0x000fe20000000000 */
[----:B------:R-:W-:-:S10]  /*0f60*/  IMAD.MOV.U32 R28, RZ, RZ, 0x1 ;  /* 0x00000001ff1c7424 */ /* 0x000fd400078e00ff */
.L_x_74:
[----:B------:R-:W-:Y:S05]  /*0f70*/  BSYNC.RECONVERGENT B1 ;  /* 0x0000000000017941 */ /* 0x000fea0003800200 */
.L_x_70:
        /* <DEDUP_REMOVED lines=53> */
.L_x_76:
[----:B------:R-:W-:Y:S05]  /*12d0*/  BSYNC.RECONVERGENT B1 ;  /* 0x0000000000017941 */ /* 0x000fea0003800200 */
.L_x_75:
[----:B------:R-:W-:Y:S02]  /*12e0*/  DADD R4, -RZ, -R18 ;  /* 0x00000000ff047229 */ /* 0x000fe40000000912 */
[----:B------:R-:W-:-:S08]  /*12f0*/  DSETP.GEU.AND P0, PT, R2, RZ, PT ;  /* 0x000000ff0200722a */ /* 0x000fd00003f0e000 */
[----:B------:R-:W-:Y:S02]  /*1300*/  FSEL R2, R4, R18, !P0 ;  /* 0x0000001204027208 */ /* 0x000fe40004000000 */
[----:B------:R-:W-:-:S06]  /*1310*/  FSEL R3, R5, R19, !P0 ;  /* 0x0000001305037208 */ /* 0x000fcc0004000000 */
[-C--:B------:R-:W-:Y:S02]  /*1320*/  DMUL R4, R10, R2.reuse ;  /* 0x000000020a047228 */ /* 0x080fe40000000000 */
[----:B------:R-:W-:-:S06]  /*1330*/  DMUL R2, R6, R2 ;  /* 0x0000000206027228 */ /* 0x000fcc0000000000 */
[-C--:B------:R-:W-:Y:S02]  /*1340*/  DFMA R6, R6, R12.reuse, R4 ;  /* 0x0000000c0606722b */ /* 0x080fe40000000004 */
[----:B------:R-:W-:-:S07]  /*1350*/  DFMA R4, R10, R12, -R2 ;  /* 0x0000000c0a04722b */ /* 0x000fce0000000802 */
[----:B------:R0:W-:Y:S03]  /*1360*/  STG.E.128 desc[UR8][R8.64], R4 ;  /* 0x0000000408007986 */ /* 0x0001e6000c101d08 */
[----:B------:R-:W-:Y:S02]  /*1370*/  IMAD.MOV.U32 R10, RZ, RZ, R4 ;  /* 0x000000ffff0a7224 */ /* 0x000fe400078e0004 */
[----:B------:R-:W-:-:S07]  /*1380*/  IMAD.MOV.U32 R11, RZ, RZ, R5 ;  /* 0x000000ffff0b7224 */ /* 0x000fce00078e0005 */
.L_x_68:
[----:B------:R-:W-:Y:S05]  /*1390*/  BSYNC.RECONVERGENT B0 ;  /* 0x0000000000007941 */ /* 0x000fea0003800200 */
.L_x_67:
[----:B------:R-:W-:Y:S02]  /*13a0*/  UIADD3 UR4, UPT, UPT, UR4, 0x2, URZ ;  /* 0x0000000204047890 */ /* 0x000fe4000fffe0ff */
[----:B------:R-:W-:Y:S01]  /*13b0*/  UIADD3 UR7, UPT, UPT, UR7, -0x2, URZ ;  /* 0xfffffffe07077890 */ /* 0x000fe2000fffe0ff */
[----:B------:R-:W-:Y:S11]  /*13c0*/  @P2 BRA `(.L_x_77) ;  /* 0xfffffff000142947 */ /* 0x000ff6000383ffff */
.L_x_57:
[----:B------:R-:W1:Y:S02]  /*13d0*/  LDC R3, c[0x0][0x380] ;  /* 0x0000e000ff037b82 */ /* 0x000e640000000800 */
[----:B-1----:R-:W-:-:S04]  /*13e0*/  LOP3.LUT R0, R3, 0x1, RZ, 0xc0, !PT ;  /* 0x0000000103007812 */ /* 0x002fc800078ec0ff */
[----:B------:R-:W-:-:S13]  /*13f0*/  ISETP.NE.U32.AND P0, PT, R0, 0x1, PT ;  /* 0x000000010000780c */ /* 0x000fda0003f05070 */
[----:B------:R-:W-:Y:S05]  /*1400*/  @P0 EXIT ;  /* 0x000000000000094d */ /* 0x000fea0003800000 */
[----:B------:R-:W-:Y:S01]  /*1410*/  SHF.R.U32.HI R25, RZ, R24, R25 ;  /* 0x00000018ff197219 */ /* 0x000fe20000011619 */
[----:B------:R-:W-:-:S03]  /*1420*/  IMAD.IADD R14, R3, 0x1, -R24 ;  /* 0x00000001030e7824 */ /* 0x000fc600078e0a18 */
[----:B------:R-:W-:-:S04]  /*1430*/  LOP3.LUT R25, R25, 0x1, RZ, 0xc0, !PT ;  /* 0x0000000119197812 */ /* 0x000fc800078ec0ff */
[----:B------:R-:W-:-:S13]  /*1440*/  ISETP.NE.U32.AND P0, PT, R25, 0x1, PT ;  /* 0x000000011900780c */ /* 0x000fda0003f05070 */
[----:B------:R-:W-:Y:S05]  /*1450*/  @P0 EXIT ;  /* 0x000000000000094d */ /* 0x000fea0003800000 */
[----:B------:R-:W-:Y:S01]  /*1460*/  IMAD.MOV.U32 R3, RZ, RZ, 0x1 ;  /* 0x00000001ff037424 */ /* 0x000fe200078e00ff */
[----:B------:R-:W-:Y:S01]  /*1470*/  UMOV UR4, 0xf01b866e ;  /* 0xf01b866e00047882 */ /* 0x000fe20000000000 */
[----:B------:R-:W-:Y:S01]  /*1480*/  IMAD.MOV.U32 R2, RZ, RZ, 0x1 ;  /* 0x00000001ff027424 */ /* 0x000fe200078e00ff */
[----:B------:R-:W-:Y:S02]  /*1490*/  UMOV UR5, 0x400921f9 ;  /* 0x400921f900057882 */ /* 0x000fe40000000000 */
[----:B------:R-:W-:-:S06]  /*14a0*/  SHF.L.U32 R14, R3, R14, RZ ;  /* 0x0000000e030e7219 */ /* 0x000fcc00000006ff */
[----:B------:R-:W1:Y:S08]  /*14b0*/  I2F.F64 R14, R14 ;  /* 0x0000000e000e7312 */ /* 0x000e700000201c00 */
[----:B-1----:R-:W0:Y:S02]  /*14c0*/  MUFU.RCP64H R3, R15 ;  /* 0x0000000f00037308 */ /* 0x002e240000001800 */
[----:B0-2---:R-:W-:-:S08]  /*14d0*/  DFMA R4, -R14, R2, 1 ;  /* 0x3ff000000e04742b */ /* 0x005fd00000000102 */
        /* <DEDUP_REMOVED lines=14> */
.L_x_78:
        /* <DEDUP_REMOVED lines=25> */
[----:B------:R-:W-:Y:S02]  /*1750*/  IMAD.MOV.U32 R4, RZ, RZ, R20 ;  /* 0x000000ffff047224 */ /* 0x000fe400078e0014 */
[----:B------:R-:W-:-:S07]  /*1760*/  IMAD.MOV.U32 R5, RZ, RZ, R21 ;  /* 0x000000ffff057224 */ /* 0x000fce00078e0015 */
.L_x_82:
[----:B------:R-:W-:Y:S05]  /*1770*/  BSYNC.RECONVERGENT B1 ;  /* 0x0000000000017941 */ /* 0x000fea0003800200 */
.L_x_81:
[----:B------:R-:W-:Y:S01]  /*1780*/  VIADD R0, R0, 0x1 ;  /* 0x0000000100007836 */ /* 0x000fe20000000000 */
[----:B------:R-:W-:Y:S06]  /*1790*/  BRA `(.L_x_83) ;  /* 0x0000000000087947 */ /* 0x000fec0003800000 */
.L_x_80:
[----:B------:R-:W-:Y:S01]  /*17a0*/  DMUL R4, RZ, R2 ;  /* 0x00000002ff047228 */ /* 0x000fe20000000000 */
[----:B------:R-:W-:-:S10]  /*17b0*/  IMAD.MOV.U32 R0, RZ, RZ, 0x1 ;  /* 0x00000001ff007424 */ /* 0x000fd400078e00ff */
.L_x_83:
[----:B------:R-:W-:Y:S05]  /*17c0*/  BSYNC.RECONVERGENT B0 ;  /* 0x0000000000007941 */ /* 0x000fea0003800200 */
.L_x_79:
[----:B------:R-:W0:Y:S01]  /*17d0*/  LDCU.64 UR4, c[0x4][0x160] ;  /* 0x01002c00ff0477ac */ /* 0x000e220008000a00 */
[----:B------:R-:W-:-:S05]  /*17e0*/  IMAD.SHL.U32 R12, R0, 0x40, RZ ;  /* 0x00000040000c7824 */ /* 0x000fca00078e00ff */
[----:B------:R-:W-:-:S04]  /*17f0*/  LOP3.LUT R12, R12, 0x40, RZ, 0xc0, !PT ;  /* 0x000000400c0c7812 */ /* 0x000fc800078ec0ff */
[----:B0-----:R-:W-:-:S05]  /*1800*/  IADD3 R26, P0, PT, R12, UR4, RZ ;  /* 0x000000040c1a7c10 */ /* 0x001fca000ff1e0ff */
        /* <DEDUP_REMOVED lines=48> */
[----:B------:R-:W-:Y:S02]  /*1b10*/  IMAD.MOV.U32 R15, RZ, RZ, R23 ;  /* 0x000000ffff0f7224 */ /* 0x000fe400078e0017 */
[----:B------:R-:W-:-:S07]  /*1b20*/  IMAD.MOV.U32 R21, RZ, RZ, R17 ;  /* 0x000000ffff157224 */ /* 0x000fce00078e0011 */
[----:B------:R-:W-:Y:S05]  /*1b30*/  CALL.REL.NOINC `($__internal_5_$__cuda_sm20_dsqrt_rn_f64_mediumpath_v1) ;  /* 0x0000000800547944 */ /* 0x000fea0003c00000 */
[----:B------:R-:W-:Y:S02]  /*1b40*/  IMAD.MOV.U32 R14, RZ, RZ, R18 ;  /* 0x000000ffff0e7224 */ /* 0x000fe400078e0012 */
[----:B------:R-:W-:-:S07]  /*1b50*/  IMAD.MOV.U32 R15, RZ, RZ, R19 ;  /* 0x000000ffff0f7224 */ /* 0x000fce00078e0013 */
.L_x_85:
[----:B------:R-:W-:Y:S05]  /*1b60*/  BSYNC.RECONVERGENT B0 ;  /* 0x0000000000007941 */ /* 0x000fea0003800200 */
.L_x_84:
[----:B------:R-:W-:Y:S02]  /*1b70*/  DADD R4, -RZ, -R14 ;  /* 0x00000000ff047229 */ /* 0x000fe4000000090e */
[----:B------:R-:W-:-:S08]  /*1b80*/  DSETP.GEU.AND P0, PT, R2, RZ, PT ;  /* 0x000000ff0200722a */ /* 0x000fd00003f0e000 */
[----:B------:R-:W-:Y:S02]  /*1b90*/  FSEL R2, R4, R14, !P0 ;  /* 0x0000000e04027208 */ /* 0x000fe40004000000 */
[----:B------:R-:W-:-:S06]  /*1ba0*/  FSEL R3, R5, R15, !P0 ;  /* 0x0000000f05037208 */ /* 0x000fcc0004000000 */
[C---:B------:R-:W-:Y:S02]  /*1bb0*/  DMUL R4, R2.reuse, R6 ;  /* 0x0000000602047228 */ /* 0x040fe40000000000 */
[----:B------:R-:W-:-:S06]  /*1bc0*/  DMUL R2, R2, R10 ;  /* 0x0000000a02027228 */ /* 0x000fcc0000000000 */
[C---:B------:R-:W-:Y:S02]  /*1bd0*/  DFMA R4, R12.reuse, R10, -R4 ;  /* 0x0000000a0c04722b */ /* 0x040fe40000000804 */
[----:B------:R-:W-:-:S07]  /*1be0*/  DFMA R6, R12, R6, R2 ;  /* 0x000000060c06722b */ /* 0x000fce0000000002 */
[----:B------:R-:W-:Y:S01]  /*1bf0*/  STG.E.128 desc[UR8][R8.64], R4 ;  /* 0x0000000408007986 */ /* 0x000fe2000c101d08 */
[----:B------:R-:W-:Y:S05]  /*1c00*/  EXIT ;  /* 0x000000000000794d */ /* 0x000fea0003800000 */
        .weak           $__internal_3_$__cuda_sm20_dblrcp_rn_slowpath_v3
        .type           $__internal_3_$__cuda_sm20_dblrcp_rn_slowpath_v3,@function
        .size           $__internal_3_$__cuda_sm20_dblrcp_rn_slowpath_v3,($__internal_4_$__cuda_sm20_div_rn_f64_full - $__internal_3_$__cuda_sm20_dblrcp_rn_slowpath_v3)
$__internal_3_$__cuda_sm20_dblrcp_rn_slowpath_v3:
        /* <DEDUP_REMOVED lines=13> */
[----:B------:R-:W-:Y:S02]  /*1ce0*/  VIADD R5, R6, 0xc0200000 ;  /* 0xc020000006057836 */ /* 0x000fe40000000000 */
[----:B------:R-:W-:Y:S02]  /*1cf0*/  IMAD.MOV.U32 R6, RZ, RZ, R3 ;  /* 0x000000ffff067224 */ /* 0x000fe400078e0003 */
        /* <DEDUP_REMOVED lines=12> */
.L_x_88:
        /* <DEDUP_REMOVED lines=10> */
.L_x_86:
[----:B------:R-:W0:Y:S01]  /*1e60*/  LDC R4, c[0x3][RZ] ;  /* 0x00c00000ff047b82 */ /* 0x000e220000000800 */
[----:B------:R-:W-:-:S07]  /*1e70*/  LOP3.LUT R5, R6, 0x80000, RZ, 0xfc, !PT ;  /* 0x0008000006057812 */ /* 0x000fce00078efcff */
.L_x_87:
[----:B------:R-:W-:-:S04]  /*1e80*/  IMAD.MOV.U32 R3, RZ, RZ, 0x0 ;  /* 0x00000000ff037424 */ /* 0x000fc800078e00ff */
[----:B0-----:R-:W-:Y:S05]  /*1e90*/  RET.REL.NODEC R2 `(_Z11qft_segmentiPN6thrust24THRUST_300001_SM_1000_NS7complexIdEE) ;  /* 0xffffffe002587950 */ /* 0x001fea0003c3ffff */
        .weak           $__internal_4_$__cuda_sm20_div_rn_f64_full
        .type           $__internal_4_$__cuda_sm20_div_rn_f64_full,@function
        .size           $__internal_4_$__cuda_sm20_div_rn_f64_full,($__internal_5_$__cuda_sm20_dsqrt_rn_f64_mediumpath_v1 - $__internal_4_$__cuda_sm20_div_rn_f64_full)
$__internal_4_$__cuda_sm20_div_rn_f64_full:
        /* <DEDUP_REMOVED lines=24> */
[----:B------:R-:W-:Y:S01]  /*2020*/  LOP3.LUT R21, R5, 0x7ff00000, RZ, 0xc0, !PT ;  /* 0x7ff0000005157812 */ /* 0x000fe200078ec0ff */
[----:B------:R-:W-:-:S03]  /*2030*/  IMAD.MOV.U32 R22, RZ, RZ, RZ ;  /* 0x000000ffff167224 */ /* 0x000fc600078e00ff */
[----:B------:R-:W-:-:S04]  /*2040*/  ISETP.GE.U32.AND P1, PT, R20, R21, PT ;  /* 0x000000151400720c */ /* 0x000fc80003f26070 */
[----:B------:R-:W-:-:S04]  /*2050*/  SEL R21, R17, 0x63400000, !P1 ;  /* 0x6340000011157807 */ /* 0x000fc80004800000 */
[----:B------:R-:W-:-:S04]  /*2060*/  LOP3.LUT R21, R21, 0x80000000, R13, 0xf8, !PT ;  /* 0x8000000015157812 */ /* 0x000fc800078ef80d */
[----:B------:R-:W-:-:S06]  /*2070*/  LOP3.LUT R23, R21, 0x100000, RZ, 0xfc, !PT ;  /* 0x0010000015177812 */ /* 0x000fcc00078efcff */
[----:B------:R-:W-:-:S10]  /*2080*/  DFMA R14, R14, 2, -R22 ;  /* 0x400000000e0e782b */ /* 0x000fd40000000816 */
[----:B------:R-:W-:-:S07]  /*2090*/  LOP3.LUT R30, R15, 0x7ff00000, RZ, 0xc0, !PT ;  /* 0x7ff000000f1e7812 */ /* 0x000fce00078ec0ff */
.L_x_89:
        /* <DEDUP_REMOVED lines=37> */
.L_x_91:
        /* <DEDUP_REMOVED lines=16> */
.L_x_94:
[----:B------:R-:W-:Y:S01]  /*23f0*/  LOP3.LUT R21, R5, 0x80000, RZ, 0xfc, !PT ;  /* 0x0008000005157812 */ /* 0x000fe200078efcff */
[----:B------:R-:W-:Y:S01]  /*2400*/  IMAD.MOV.U32 R20, RZ, RZ, R4 ;  /* 0x000000ffff147224 */ /* 0x000fe200078e0004 */
[----:B------:R-:W-:Y:S06]  /*2410*/  BRA `(.L_x_92) ;  /* 0x0000000000087947 */ /* 0x000fec0003800000 */
.L_x_93:
[----:B------:R-:W-:Y:S01]  /*2420*/  LOP3.LUT R21, R13, 0x80000, RZ, 0xfc, !PT ;  /* 0x000800000d157812 */ /* 0x000fe200078efcff */
[----:B------:R-:W-:-:S07]  /*2430*/  IMAD.MOV.U32 R20, RZ, RZ, R12 ;  /* 0x000000ffff147224 */ /* 0x000fce00078e000c */
.L_x_92:
[----:B------:R-:W-:Y:S05]  /*2440*/  BSYNC.RECONVERGENT B1 ;  /* 0x0000000000017941 */ /* 0x000fea0003800200 */
.L_x_90:
[----:B------:R-:W-:Y:S02]  /*2450*/  IMAD.MOV.U32 R17, RZ, RZ, 0x0 ;  /* 0x00000000ff117424 */ /* 0x000fe400078e00ff */
[----:B------:R-:W-:Y:S02]  /*2460*/  IMAD.MOV.U32 R2, RZ, RZ, R20 ;  /* 0x000000ffff027224 */ /* 0x000fe400078e0014 */
[----:B------:R-:W-:Y:S01]  /*2470*/  IMAD.MOV.U32 R3, RZ, RZ, R21 ;  /* 0x000000ffff037224 */ /* 0x000fe200078e0015 */
[----:B------:R-:W-:Y:S06]  /*2480*/  RET.REL.NODEC R16 `(_Z11qft_segmentiPN6thrust24THRUST_300001_SM_1000_NS7complexIdEE) ;  /* 0xffffffd810dc7950 */ /* 0x000fec0003c3ffff */
        .weak           $__internal_5_$__cuda_sm20_dsqrt_rn_f64_mediumpath_v1
        .type           $__internal_5_$__cuda_sm20_dsqrt_rn_f64_mediumpath_v1,@function
        .size           $__internal_5_$__cuda_sm20_dsqrt_rn_f64_mediumpath_v1,($_Z11qft_segmentiPN6thrust24THRUST_300001_SM_1000_NS7complexIdEE$__internal_trig_reduction_slowpathd - $__internal_5_$__cuda_sm20_dsqrt_rn_f64_mediumpath_v1)
$__internal_5_$__cuda_sm20_dsqrt_rn_f64_mediumpath_v1:
[----:B------:R-:W-:Y:S01]  /*2490*/  ISETP.GE.U32.AND P0, PT, R4, -0x3400000, PT ;  /* 0xfcc000000400780c */ /* 0x000fe20003f06070 */
[----:B------:R-:W-:Y:S01]  /*24a0*/  BSSY.RECONVERGENT B2, `(.L_x_95) ;  /* 0x0000026000027945 */ /* 0x000fe20003800200 */
[----:B------:R-:W-:Y:S02]  /*24b0*/  IMAD.MOV.U32 R17, RZ, RZ, R19 ;  /* 0x000000ffff117224 */ /* 0x000fe400078e0013 */
[----:B------:R-:W-:Y:S02]  /*24c0*/  IMAD.MOV.U32 R4, RZ, RZ, R20 ;  /* 0x000000ffff047224 */ /* 0x000fe400078e0014 */
[----:B------:R-:W-:-:S07]  /*24d0*/  IMAD.MOV.U32 R19, RZ, RZ, R21 ;  /* 0x000000ffff137224 */ /* 0x000fce00078e0015 */
        /* <DEDUP_REMOVED lines=9> */
.L_x_96:
        /* <DEDUP_REMOVED lines=24> */
.L_x_98:
[----:B------:R-:W-:-:S11]  /*26f0*/  DADD R14, R4, R4 ;  /* 0x00000000040e7229 */ /* 0x000fd60000000004 */
.L_x_97:
[----:B------:R-:W-:Y:S05]  /*2700*/  BSYNC.RECONVERGENT B2 ;  /* 0x0000000000027941 */ /* 0x000fea0003800200 */
.L_x_95:
[----:B------:R-:W-:Y:S02]  /*2710*/  IMAD.MOV.U32 R23, RZ, RZ, 0x0 ;  /* 0x00000000ff177424 */ /* 0x000fe400078e00ff */
[----:B------:R-:W-:Y:S02]  /*2720*/  IMAD.MOV.U32 R18, RZ, RZ, R14 ;  /* 0x000000ffff127224 */ /* 0x000fe400078e000e */
[----:B------:R-:W-:Y:S01]  /*2730*/  IMAD.MOV.U32 R19, RZ, RZ, R15 ;  /* 0x000000ffff137224 */ /* 0x000fe200078e000f */
[----:B------:R-:W-:Y:S06]  /*2740*/  RET.REL.NODEC R22 `(_Z11qft_segmentiPN6thrust24THRUST_300001_SM_1000_NS7complexIdEE) ;  /* 0xffffffd8162c7950 */ /* 0x000fec0003c3ffff */
        .type           $_Z11qft_segmentiPN6thrust24THRUST_300001_SM_1000_NS7complexIdEE$__internal_trig_reduction_slowpathd,@function
        .size           $_Z11qft_segmentiPN6thrust24THRUST_300001_SM_1000_NS7complexIdEE$__internal_trig_reduction_slowpathd,(.L_x_135 - $_Z11qft_segmentiPN6thrust24THRUST_300001_SM_1000_NS7complexIdEE$__internal_trig_reduction_slowpathd)
$_Z11qft_segmentiPN6thrust24THRUST_300001_SM_1000_NS7complexIdEE$__internal_trig_reduction_slowpathd:
        /* <DEDUP_REMOVED lines=24> */
.L_x_103:
        /* <DEDUP_REMOVED lines=8> */
[----:B------:R-:W-:Y:S02]  /*2950*/  IMAD R31, R20, R15, RZ ;  /* 0x0000000f141f7224 */ /* 0x000fe400078e02ff */
[CC--:B------:R-:W-:Y:S02]  /*2960*/  IMAD R28, R21.reuse, R23.reuse, RZ ;  /* 0x00000017151c7224 */ /* 0x0c0fe400078e02ff */
[----:B------:R-:W-:Y:S01]  /*2970*/  IMAD.HI.U32 R30, R21, R23, RZ ;  /* 0x00000017151e7227 */ /* 0x000fe200078e00ff */
[----:B------:R-:W-:-:S03]  /*2980*/  IADD3 R19, P0, PT, R31, R19, RZ ;  /* 0x000000131f137210 */ /* 0x000fc60007f1e0ff */
[----:B------:R-:W-:Y:S01]  /*2990*/  IMAD R31, R22, 0x8, R1 ;  /* 0x00000008161f7824 */ /* 0x000fe200078e0201 */
[----:B------:R-:W-:Y:S01]  /*29a0*/  IADD3 R19, P1, PT, R28, R19, RZ ;  /* 0x000000131c137210 */ /* 0x000fe20007f3e0ff */
[----:B------:R-:W-:-:S04]  /*29b0*/  IMAD.HI.U32 R28, R20, R15, RZ ;  /* 0x0000000f141c7227 */ /* 0x000fc800078e00ff */
[----:B------:R-:W-:Y:S01]  /*29c0*/  IMAD.X R33, RZ, RZ, R28, P3 ;  /* 0x000000ffff217224 */ /* 0x000fe200018e061c */
[----:B------:R0:W-:Y:S01]  /*29d0*/  STL.64 [R31], R18 ;  /* 0x000000121f007387 */ /* 0x0001e20000100a00 */
[----:B------:R-:W-:-:S03]  /*29e0*/  IMAD.HI.U32 R20, R21, R15, RZ ;  /* 0x0000000f15147227 */ /* 0x000fc600078e00ff */
[----:B------:R-:W-:Y:S01]  /*29f0*/  IADD3.X R30, P0, PT, R30, R33, RZ, P0, !PT ;  /* 0x000000211e1e7210 */ /* 0x000fe2000071e4ff */
[----:B------:R-:W-:Y:S02]  /*2a00*/  IMAD R21, R21, R15, RZ ;  /* 0x0000000f15157224 */ /* 0x000fe400078e02ff */
[----:B------:R-:W-:Y:S02]  /*2a10*/  VIADD R22, R22, 0x1 ;  /* 0x0000000116167836 */ /* 0x000fe40000000000 */
[----:B------:R-:W-:Y:S01]  /*2a20*/  IMAD.X R20, RZ, RZ, R20, P0 ;  /* 0x000000ffff147224 */ /* 0x000fe200000e0614 */
[----:B------:R-:W-:Y:S02]  /*2a30*/  ISETP.NE.AND P0, PT, R27, -0xf, PT ;  /* 0xfffffff11b00780c */ /* 0x000fe40003f05270 */
[----:B------:R-:W-:-:S05]  /*2a40*/  IADD3.X R30, P1, PT, R21, R30, RZ, P1, !PT ;  /* 0x0000001e151e7210 */ /* 0x000fca0000f3e4ff */
[----:B------:R-:W-:Y:S02]  /*2a50*/  IMAD.X R21, RZ, RZ, R20, P1 ;  /* 0x000000ffff157224 */ /* 0x000fe400008e0614 */
[----:B0-----:R-:W-:Y:S02]  /*2a60*/  IMAD.MOV.U32 R18, RZ, RZ, R30 ;  /* 0x000000ffff127224 */ /* 0x001fe400078e001e */
[----:B------:R-:W-:Y:S02]  /*2a70*/  IMAD.MOV.U32 R19, RZ, RZ, R21 ;  /* 0x000000ffff137224 */ /* 0x000fe400078e0015 */
[----:B------:R-:W-:Y:S05]  /*2a80*/  @P0 BRA `(.L_x_103) ;  /* 0xfffffffc00900947 */ /* 0x000fea000383ffff */
[----:B------:R-:W-:Y:S05]  /*2a90*/  BSYNC.RECONVERGENT B4 ;  /* 0x0000000000047941 */ /* 0x000fea0003800200 */
.L_x_102:
[----:B------:R-:W-:-:S07]  /*2aa0*/  IMAD.MOV.U32 R29, RZ, RZ, R14 ;  /* 0x000000ffff1d7224 */ /* 0x000fce00078e000e */
.L_x_101:
[----:B------:R-:W-:Y:S05]  /*2ab0*/  BSYNC.RECONVERGENT B3 ;  /* 0x0000000000037941 */ /* 0x000fea0003800200 */
.L_x_100:
        /* <DEDUP_REMOVED lines=11> */
[CC--:B---3--:R-:W-:Y:S02]  /*2b70*/  @P0 SHF.L.U32 R20, R14.reuse, R31.reuse, RZ ;  /* 0x0000001f0e140219 */ /* 0x0c8fe400000006ff */
[----:B------:R-:W-:Y:S02]  /*2b80*/  @P0 SHF.R.U64 R17, R17, R16, R21 ;  /* 0x0000001011110219 */ /* 0x000fe40000001215 */
[--C-:B------:R-:W-:Y:S02]  /*2b90*/  @P0 SHF.R.U32.HI R29, RZ, 0x1, R15.reuse ;  /* 0x00000001ff1d0819 */ /* 0x100fe4000001160f */
[C-C-:B------:R-:W-:Y:S02]  /*2ba0*/  @P0 SHF.R.U64 R27, R14.reuse, 0x1, R15.reuse ;  /* 0x000000010e1b0819 */ /* 0x140fe4000000120f */
[----:B------:R-:W-:-:S02]  /*2bb0*/  @P0 SHF.L.U64.HI R23, R14, R31, R15 ;  /* 0x0000001f0e170219 */ /* 0x000fc4000001020f */
[-C--:B0-----:R-:W-:Y:S02]  /*2bc0*/  @P0 SHF.R.U32.HI R18, RZ, R16.reuse, R21 ;  /* 0x00000010ff120219 */ /* 0x081fe40000011615 */
[----:B------:R-:W-:Y:S02]  /*2bd0*/  @P0 LOP3.LUT R14, R20, R17, RZ, 0xfc, !PT ;  /* 0x00000011140e0212 */ /* 0x000fe400078efcff */
[-C--:B----4-:R-:W-:Y:S02]  /*2be0*/  @P0 SHF.L.U32 R19, R12, R31.reuse, RZ ;  /* 0x0000001f0c130219 */ /* 0x090fe400000006ff */
        /* <DEDUP_REMOVED lines=41> */
.L_x_105:
[----:B------:R-:W-:Y:S05]  /*2e80*/  BSYNC.RECONVERGENT B3 ;  /* 0x0000000000037941 */ /* 0x000fea0003800200 */
.L_x_104:
        /* <DEDUP_REMOVED lines=36> */
.L_x_99:
[----:B------:R-:W-:Y:S02]  /*30d0*/  IMAD.MOV.U32 R5, RZ, RZ, 0x0 ;  /* 0x00000000ff057424 */ /* 0x000fe400078e00ff */
[----:B------:R-:W-:Y:S02]  /*30e0*/  IMAD.MOV.U32 R12, RZ, RZ, R13 ;  /* 0x000000ffff0c7224 */ /* 0x000fe400078e000d */
[----:B------:R-:W-:Y:S05]  /*30f0*/  RET.REL.NODEC R4 `(_Z11qft_segmentiPN6thrust24THRUST_300001_SM_1000_NS7complexIdEE) ;  /* 0xffffffcc04c07950 */ /* 0x000fea0003c3ffff */
.L_x_106:
        /* <DEDUP_REMOVED lines=16> */
.L_x_135:


//--------------------- .text._Z17apply_gate_kernelPN6thrust24THRUST_300001_SM_1000_NS7complexIdEEiiid --------------------------
	.section	.text._Z17apply_gate_kernelPN6thrust24THRUST_300001_SM_1000_NS7complexIdEEiiid,"ax",@progbits
	.align	128
        .global         _Z17apply_gate_kernelPN6thrust24THRUST_300001_SM_1000_NS7complexIdEEiiid
        .type           _Z17apply_gate_kernelPN6thrust24THRUST_300001_SM_1000_NS7complexIdEEiiid,@function
        .size           _Z17apply_gate_kernelPN6thrust24THRUST_300001_SM_1000_NS7complexIdEEiiid,(.L_x_137 - _Z17apply_gate_kernelPN6thrust24THRUST_300001_SM_1000_NS7complexIdEEiiid)
        .other          _Z17apply_gate_kernelPN6thrust24THRUST_300001_SM_1000_NS7complexIdEEiiid,@"STO_CUDA_ENTRY STV_DEFAULT"
_Z17apply_gate_kernelPN6thrust24THRUST_300001_SM_1000_NS7complexIdEEiiid:
.text._Z17apply_gate_kernelPN6thrust24THRUST_300001_SM_1000_NS7complexIdEEiiid:
[----:B------:R-:W-:Y:S01]  /*0000*/  LDC R1, c[0x0][0x37c] ;  /* 0x0000df00ff017b82 */ /* 0x000fe20000000800 */
[----:B------:R-:W0:Y:S07]  /*0010*/  S2R R0, SR_TID.X ;  /* 0x0000000000007919 */ /* 0x000e2e0000002100 */
[----:B------:R-:W1:Y:S01]  /*0020*/  LDC.64 R6, c[0x0][0x388] ;  /* 0x0000e200ff067b82 */ /* 0x000e620000000a00 */
[----:B------:R-:W2:Y:S01]  /*0030*/  LDCU UR5, c[0x3][0xc] ;  /* 0x00c00180ff0577ac */ /* 0x000ea20008000800 */
[----:B------:R-:W-:-:S02]  /*0040*/  IMAD.MOV.U32 R2, RZ, RZ, -0x1 ;  /* 0xffffffffff027424 */ /* 0x000fc400078e00ff */
[----:B------:R-:W-:-:S04]  /*0050*/  IMAD.MOV.U32 R4, RZ, RZ, 0x1 ;  /* 0x00000001ff047424 */ /* 0x000fc800078e00ff */
[----:B------:R-:W0:Y:S08]  /*0060*/  S2UR UR4, SR_CTAID.X ;  /* 0x00000000000479c3 */ /* 0x000e300000002500 */
[----:B------:R-:W0:Y:S01]  /*0070*/  LDC R5, c[0x0][0x360] ;  /* 0x0000d800ff057b82 */ /* 0x000e220000000800 */
[----:B-1----:R-:W-:Y:S02]  /*0080*/  SHF.L.U32 R3, R2, R7, RZ ;  /* 0x0000000702037219 */ /* 0x002fe400000006ff */
[----:B------:R-:W-:Y:S01]  /*0090*/  ISETP.GT.AND P0, PT, R6, 0x2, PT ;  /* 0x000000020600780c */ /* 0x000fe20003f04270 */
[----:B0-----:R-:W-:-:S02]  /*00a0*/  IMAD R0, R5, UR4, R0 ;  /* 0x0000000405007c24 */ /* 0x001fc4000f8e0200 */
[----:B--2---:R-:W-:Y:S01]  /*00b0*/  VIADD R5, R3, UR5 ;  /* 0x0000000503057c36 */ /* 0x004fe20008000000 */
[----:B------:R-:W0:Y:S04]  /*00c0*/  LDCU.64 UR4, c[0x0][0x358] ;  /* 0x00006b00ff0477ac */ /* 0x000e280008000a00 */
[----:B------:R-:W-:-:S04]  /*00d0*/  LOP3.LUT R5, R5, R0, RZ, 0xc0, !PT ;  /* 0x0000000005057212 */ /* 0x000fc800078ec0ff */
[----:B------:R-:W-:Y:S02]  /*00e0*/  SHF.L.U32 R2, R5, 0x1, RZ ;  /* 0x0000000105027819 */ /* 0x000fe400000006ff */
[----:B------:R-:W-:Y:S02]  /*00f0*/  SHF.L.U32 R5, R4, R7, RZ ;  /* 0x0000000704057219 */ /* 0x000fe400000006ff */
[----:B------:R-:W-:-:S04]  /*0100*/  LOP3.LUT R0, R2, R0, R3, 0xf4, !PT ;  /* 0x0000000002007212 */ /* 0x000fc800078ef403 */
[----:B------:R-:W-:Y:S01]  /*0110*/  LOP3.LUT R0, R0, R5, RZ, 0xfc, !PT ;  /* 0x0000000500007212 */ /* 0x000fe200078efcff */
[----:B------:R-:W-:Y:S06]  /*0120*/  @P0 BRA `(.L_x_107) ;  /* 0x0000000400840947 */ /* 0x000fec0003800000 */
[----:B------:R-:W-:-:S05]  /*0130*/  VIADD R2, R6, 0xffffffff ;  /* 0xffffffff06027836 */ /* 0x000fca0000000000 */
[----:B------:R-:W-:-:S05]  /*0140*/  VIMNMX.U32 R2, PT, PT, R2, 0x2, PT ;  /* 0x0000000202027848 */ /* 0x000fca0003fe0000 */
[----:B------:R-:W-:-:S04]  /*0150*/  IMAD.SHL.U32 R4, R2, 0x4, RZ ;  /* 0x0000000402047824 */ /* 0x000fc800078e00ff */
[----:B------:R-:W1:Y:S02]  /*0160*/  LDC R2, c[0x2][R4] ;  /* 0x0080000004027b82 */ /* 0x000e640000000800 */
[----:B-1----:R-:W-:-:S04]  /*0170*/  SHF.R.S32.HI R3, RZ, 0x1f, R2 ;  /* 0x0000001fff037819 */ /* 0x002fc80000011402 */
.L_x_120:
[----:B0-----:R-:W-:Y:S05]  /*0180*/  BRX R2 -0x190                                                                                                                   (*"BRANCH_TARGETS .L_x_121,.L_x_122,.L_x_123"*) ;  /* 0xfffffffc029c7949 */ /* 0x001fea000383ffff */
.L_x_122:
[----:B------:R-:W-:Y:S02]  /*0190*/  HFMA2 R7, -RZ, RZ, 1.677734375, 3.26953125 ;  /* 0x3eb6428aff077431 */ /* 0x000fe400000001ff */
[----:B------:R-:W-:Y:S01]  /*01a0*/  IMAD.MOV.U32 R6, RZ, RZ, 0x6aa4698a ;  /* 0x6aa4698aff067424 */ /* 0x000fe200078e00ff */
[----:B------:R-:W-:Y:S01]  /*01b0*/  UMOV UR6, 0x6aa4698a ;  /* 0x6aa4698a00067882 */ /* 0x000fe20000000000 */
[----:B------:R-:W-:Y:S01]  /*01c0*/  UMOV UR7, 0x3eb6428a ;  /* 0x3eb6428a00077882 */ /* 0x000fe20000000000 */
[----:B------:R-:W-:Y:S01]  /*01d0*/  IMAD.MOV.U32 R4, RZ, RZ, 0x2cb0d246 ;  /* 0x2cb0d246ff047424 */ /* 0x000fe200078e00ff */
[----:B------:R-:W-:Y:S01]  /*01e0*/  MOV R10, 0x0 ;  /* 0x00000000000a7802 */ /* 0x000fe20000000f00 */
[----:B------:R-:W-:Y:S01]  /*01f0*/  IMAD.MOV.U32 R5, RZ, RZ, 0x3e5ae5f1 ;  /* 0x3e5ae5f1ff057424 */ /* 0x000fe200078e00ff */
[----:B------:R-:W-:Y:S01]  /*0200*/  DMUL R2, R6, UR6 ;  /* 0x0000000606027c28 */ /* 0x000fe20008000000 */
[----:B------:R-:W-:Y:S01]  /*0210*/  UMOV UR6, 0xf9785eba ;  /* 0xf9785eba00067882 */ /* 0x000fe20000000000 */
[----:B------:R-:W-:Y:S01]  /*0220*/  UMOV UR7, 0x3de5db65 ;  /* 0x3de5db6500077882 */ /* 0x000fe20000000000 */
[----:B------:R-:W-:-:S05]  /*0230*/  IMAD.MOV.U32 R11, RZ, RZ, 0x3fd80000 ;  /* 0x3fd80000ff0b7424 */ /* 0x000fca00078e00ff */
[----:B------:R-:W-:Y:S01]  /*0240*/  DFMA R4, R2, UR6, -R4 ;  /* 0x0000000602047c2b */ /* 0x000fe20008000804 */
[----:B------:R-:W-:Y:S01]  /*0250*/  UMOV UR6, 0x69ace392 ;  /* 0x69ace39200067882 */ /* 0x000fe20000000000 */
[----:B------:R-:W-:-:S06]  /*0260*/  UMOV UR7, 0x3ec71de3 ;  /* 0x3ec71de300077882 */ /* 0x000fcc0000000000 */
[----:B------:R-:W-:Y:S01]  /*0270*/  DFMA R4, R2, R4, UR6 ;  /* 0x0000000602047e2b */ /* 0x000fe20008000004 */
[----:B------:R-:W-:Y:S01]  /*0280*/  UMOV UR6, 0x19db62a1 ;  /* 0x19db62a100067882 */ /* 0x000fe20000000000 */
[----:B------:R-:W-:-:S06]  /*0290*/  UMOV UR7, 0x3f2a01a0 ;  /* 0x3f2a01a000077882 */ /* 0x000fcc0000000000 */
[----:B------:R-:W-:Y:S01]  /*02a0*/  DFMA R4, R2, R4, -UR6 ;  /* 0x8000000602047e2b */ /* 0x000fe20008000004 */
[----:B------:R-:W-:Y:S01]  /*02b0*/  UMOV UR6, 0x11110818 ;  /* 0x1111081800067882 */ /* 0x000fe20000000000 */
[----:B------:R-:W-:-:S06]  /*02c0*/  UMOV UR7, 0x3f811111 ;  /* 0x3f81111100077882 */ /* 0x000fcc0000000000 */
[----:B------:R-:W-:Y:S01]  /*02d0*/  DFMA R4, R2, R4, UR6 ;  /* 0x0000000602047e2b */ /* 0x000fe20008000004 */
[----:B------:R-:W-:Y:S01]  /*02e0*/  UMOV UR6, 0x55555554 ;  /* 0x5555555400067882 */ /* 0x000fe20000000000 */
[----:B------:R-:W-:-:S06]  /*02f0*/  UMOV UR7, 0x3fc55555 ;  /* 0x3fc5555500077882 */ /* 0x000fcc0000000000 */
[----:B------:R-:W-:-:S08]  /*0300*/  DFMA R4, R2, R4, -UR6 ;  /* 0x8000000602047e2b */ /* 0x000fd00008000004 */
[----:B------:R-:W-:-:S08]  /*0310*/  DFMA R4, R2, R4, RZ ;  /* 0x000000040204722b */ /* 0x000fd000000000ff */
[----:B------:R-:W-:-:S08]  /*0320*/  DFMA R2, R4, -R6, -R6 ;  /* 0x800000060402722b */ /* 0x000fd00000000806 */
[----:B------:R-:W-:-:S08]  /*0330*/  DADD R2, RZ, -R2 ;  /* 0x00000000ff027229 */ /* 0x000fd00000000802 */
        /* <DEDUP_REMOVED lines=15> */
[----:B------:R-:W-:Y:S01]  /*0430*/  MOV R8, R12 ;  /* 0x0000000c00087202 */ /* 0x000fe20000000f00 */
[----:B------:R-:W-:Y:S01]  /*0440*/  IMAD.MOV.U32 R9, RZ, RZ, R4 ;  /* 0x000000ffff097224 */ /* 0x000fe200078e0004 */
[----:B------:R-:W-:Y:S01]  /*0450*/  MOV R4, 0x490 ;  /* 0x0000049000047802 */ /* 0x000fe20000000f00 */
[----:B------:R-:W-:Y:S02]  /*0460*/  IMAD.MOV.U32 R12, RZ, RZ, R16 ;  /* 0x000000ffff0c7224 */ /* 0x000fe400078e0010 */
[----:B------:R-:W-:-:S07]  /*0470*/  IMAD.MOV.U32 R10, RZ, RZ, R14 ;  /* 0x000000ffff0a7224 */ /* 0x000fce00078e000e */
[----:B------:R-:W-:Y:S05]  /*0480*/  CALL.REL.NOINC `($__internal_7_$__cuda_sm20_dsqrt_rn_f64_mediumpath_v1) ;  /* 0x0000000800747944 */ /* 0x000fea0003c00000 */
.L_x_108:
[----:B------:R-:W0:Y:S02]  /*0490*/  LDC.64 R10, c[0x0][0x380] ;  /* 0x0000e000ff0a7b82 */ /* 0x000e240000000a00 */
[----:B0-----:R-:W-:-:S05]  /*04a0*/  IMAD.WIDE R10, R0, 0x10, R10 ;  /* 0x00000010000a7825 */ /* 0x001fca00078e020a */
[----:B------:R-:W2:Y:S02]  /*04b0*/  LDG.E.128 R4, desc[UR4][R10.64] ;  /* 0x000000040a047981 */ /* 0x000ea4000c1e1d00 */
[----:B--2---:R-:W-:Y:S02]  /*04c0*/  DMUL R12, R6, R8 ;  /* 0x00000008060c7228 */ /* 0x004fe40000000000 */
[----:B------:R-:W-:-:S06]  /*04d0*/  DMUL R14, R2, R6 ;  /* 0x00000006020e7228 */ /* 0x000fcc0000000000 */
[----:B------:R-:W-:Y:S02]  /*04e0*/  DFMA R12, R2, R4, -R12 ;  /* 0x00000004020c722b */ /* 0x000fe4000000080c */
[----:B------:R-:W-:-:S07]  /*04f0*/  DFMA R14, R4, R8, R14 ;  /* 0x00000008040e722b */ /* 0x000fce000000000e */
[----:B------:R-:W-:Y:S01]  /*0500*/  STG.E.128 desc[UR4][R10.64], R12 ;  /* 0x0000000c0a007986 */ /* 0x000fe2000c101d04 */
[----:B------:R-:W-:Y:S05]  /*0510*/  EXIT ;  /* 0x000000000000794d */ /* 0x000fea0003800000 */
.L_x_121:
[----:B------:R-:W0:Y:S01]  /*0520*/  LDC R10, c[0x3][0x4] ;  /* 0x00c00100ff0a7b82 */ /* 0x000e220000000800 */
[----:B------:R-:W-:-:S07]  /*0530*/  LOP3.LUT R4, R0, R5, RZ, 0x3c, !PT ;  /* 0x0000000500047212 */ /* 0x000fce00078e3cff */
[----:B------:R-:W1:Y:S01]  /*0540*/  LDC.64 R8, c[0x3][RZ] ;  /* 0x00c00000ff087b82 */ /* 0x000e620000000a00 */
[----:B0-----:R-:W1:Y:S01]  /*0550*/  MUFU.RCP64H R3, R10 ;  /* 0x0000000a00037308 */ /* 0x001e620000001800 */
[----:B------:R-:W-:-:S04]  /*0560*/  IADD3 R2, PT, PT, R10, 0x300402, RZ ;  /* 0x003004020a027810 */ /* 0x000fc80007ffe0ff */
[----:B------:R-:W-:Y:S02]  /*0570*/  FSETP.GEU.AND P0, PT, |R2|, 5.8789094863358348022e-39, PT ;  /* 0x004004020200780b */ /* 0x000fe40003f0e200 */
[----:B-1----:R-:W-:-:S08]  /*0580*/  DFMA R6, R2, -R8, 1 ;  /* 0x3ff000000206742b */ /* 0x002fd00000000808 */
[----:B------:R-:W-:-:S08]  /*0590*/  DFMA R6, R6, R6, R6 ;  /* 0x000000060606722b */ /* 0x000fd00000000006 */
[----:B------:R-:W-:-:S08]  /*05a0*/  DFMA R6, R2, R6, R2 ;  /* 0x000000060206722b */ /* 0x000fd00000000002 */
[----:B------:R-:W-:-:S08]  /*05b0*/  DFMA R8, R6, -R8, 1 ;  /* 0x3ff000000608742b */ /* 0x000fd00000000808 */
[----:B------:R-:W-:Y:S01]  /*05c0*/  DFMA R2, R6, R8, R6 ;  /* 0x000000080602722b */ /* 0x000fe20000000006 */
[----:B------:R-:W-:Y:S10]  /*05d0*/  @P0 BRA `(.L_x_109) ;  /* 0x0000000000180947 */ /* 0x000ff40003800000 */
[----:B------:R-:W-:-:S05]  /*05e0*/  LOP3.LUT R2, R10, 0x7fffffff, RZ, 0xc0, !PT ;  /* 0x7fffffff0a027812 */ /* 0x000fca00078ec0ff */
[----:B------:R-:W-:Y:S01]  /*05f0*/  VIADD R10, R2, 0xfff00000 ;  /* 0xfff00000020a7836 */ /* 0x000fe20000000000 */
[----:B------:R-:W-:-:S07]  /*0600*/  MOV R2, 0x620 ;  /* 0x0000062000027802 */ /* 0x000fce0000000f00 */
[----:B------:R-:W-:Y:S05]  /*0610*/  CALL.REL.NOINC `($__internal_6_$__cuda_sm20_dblrcp_rn_slowpath_v3) ;  /* 0x0000000400707944 */ /* 0x000fea0003c00000 */
[----:B------:R-:W-:Y:S02]  /*0620*/  IMAD.MOV.U32 R2, RZ, RZ, R8 ;  /* 0x000000ffff027224 */ /* 0x000fe400078e0008 */
[----:B------:R-:W-:-:S07]  /*0630*/  IMAD.MOV.U32 R3, RZ, RZ, R9 ;  /* 0x000000ffff037224 */ /* 0x000fce00078e0009 */
.L_x_109:
[----:B------:R-:W0:Y:S02]  /*0640*/  LDC.64 R6, c[0x0][0x380] ;  /* 0x0000e000ff067b82 */ /* 0x000e240000000a00 */
[----:B0-----:R-:W-:-:S04]  /*0650*/  IMAD.WIDE R4, R4, 0x10, R6 ;  /* 0x0000001004047825 */ /* 0x001fc800078e0206 */
[----:B------:R-:W-:Y:S01]  /*0660*/  IMAD.WIDE R6, R0, 0x10, R6 ;  /* 0x0000001000067825 */ /* 0x000fe200078e0206 */
[----:B------:R-:W2:Y:S04]  /*0670*/  LDG.E.128 R12, desc[UR4][R4.64] ;  /* 0x00000004040c7981 */ /* 0x000ea8000c1e1d00 */
[----:B------:R-:W2:Y:S02]  /*0680*/  LDG.E.128 R8, desc[UR4][R6.64] ;  /* 0x0000000406087981 */ /* 0x000ea4000c1e1d00 */
[C-C-:B--2---:R-:W-:Y:S02]  /*0690*/  DADD R16, R12.reuse, -R8.reuse ;  /* 0x000000000c107229 */ /* 0x144fe40000000808 */
[----:B------:R-:W-:Y:S02]  /*06a0*/  DADD R12, R12, R8 ;  /* 0x000000000c0c7229 */ /* 0x000fe40000000008 */
[----:B------:R-:W-:-:S02]  /*06b0*/  DADD R18, R14, R10 ;  /* 0x000000000e127229 */ /* 0x000fc4000000000a */
[----:B------:R-:W-:Y:S02]  /*06c0*/  DADD R10, R14, -R10 ;  /* 0x000000000e0a7229 */ /* 0x000fe4000000080a */
[-C--:B------:R-:W-:Y:S02]  /*06d0*/  DMUL R8, R16, R2.reuse ;  /* 0x0000000210087228 */ /* 0x080fe40000000000 */
[-C--:B------:R-:W-:Y:S02]  /*06e0*/  DMUL R12, R12, R2.reuse ;  /* 0x000000020c0c7228 */ /* 0x080fe40000000000 */
[-C--:B------:R-:W-:Y:S02]  /*06f0*/  DMUL R14, R18, R2.reuse ;  /* 0x00000002120e7228 */ /* 0x080fe40000000000 */
[----:B------:R-:W-:-:S05]  /*0700*/  DMUL R10, R10, R2 ;  /* 0x000000020a0a7228 */ /* 0x000fca0000000000 */
[----:B------:R-:W-:Y:S04]  /*0710*/  STG.E.128 desc[UR4][R4.64], R12 ;  /* 0x0000000c04007986 */ /* 0x000fe8000c101d04 */
[----:B------:R-:W-:Y:S01]  /*0720*/  STG.E.128 desc[UR4][R6.64], R8 ;  /* 0x0000000806007986 */ /* 0x000fe2000c101d04 */
[----:B------:R-:W-:Y:S05]  /*0730*/  EXIT ;  /* 0x000000000000794d */ /* 0x000fea0003800000 */
.L_x_107:
[----:B------:R-:W-:-:S04]  /*0740*/  MOV R3, 0xfffffffd ;  /* 0xfffffffd00037802 */ /* 0x000fc80000000f00 */
[----:B------:R-:W-:-:S05]  /*0750*/  VIADDMNMX.U32 R2, R6, R3, 0x2, PT ;  /* 0x0000000206027446 */ /* 0x000fca0003800003 */
[----:B------:R-:W-:-:S04]  /*0760*/  IMAD.SHL.U32 R4, R2, 0x4, RZ ;  /* 0x0000000402047824 */ /* 0x000fc800078e00ff */
[----:B------:R-:W1:Y:S02]  /*0770*/  LDC R2, c[0x2][R4+0xc] ;  /* 0x0080030004027b82 */ /* 0x000e640000000800 */
[----:B-1----:R-:W-:-:S04]  /*0780*/  SHF.R.S32.HI R3, RZ, 0x1f, R2 ;  /* 0x0000001fff037819 */ /* 0x002fc80000011402 */
.L_x_124:
[----:B0-----:R-:W-:Y:S05]  /*0790*/  BRX R2 -0x7a0                                                                                                                   (*"BRANCH_TARGETS .L_x_125,.L_x_126,.L_x_123"*) ;  /* 0xfffffff802187949 */ /* 0x001fea000383ffff */
.L_x_126:
[----:B------:R-:W0:Y:S02]  /*07a0*/  LDCU UR6, c[0x0][0x390] ;  /* 0x00007200ff0677ac */ /* 0x000e240008000800 */
[----:B0-----:R-:W-:-:S04]  /*07b0*/  SHF.R.U32.HI R2, RZ, UR6, R0 ;  /* 0x00000006ff027c19 */ /* 0x001fc80008011600 */
[----:B------:R-:W-:-:S04]  /*07c0*/  LOP3.LUT R2, R2, 0x1, RZ, 0xc0, !PT ;  /* 0x0000000102027812 */ /* 0x000fc800078ec0ff */
[----:B------:R-:W-:-:S13]  /*07d0*/  ISETP.NE.U32.AND P0, PT, R2, 0x1, PT ;  /* 0x000000010200780c */ /* 0x000fda0003f05070 */
[----:B------:R-:W-:Y:S05]  /*07e0*/  @P0 EXIT ;  /* 0x000000000000094d */ /* 0x000fea0003800000 */
[----:B------:R-:W0:Y:S01]  /*07f0*/  LDC.64 R2, c[0x0][0x380] ;  /* 0x0000e000ff027b82 */ /* 0x000e220000000a00 */
[----:B------:R-:W-:-:S05]  /*0800*/  LOP3.LUT R13, R0, R5, RZ, 0x3c, !PT ;  /* 0x00000005000d7212 */ /* 0x000fca00078e3cff */
[----:B0-----:R-:W-:-:S04]  /*0810*/  IMAD.WIDE R12, R13, 0x10, R2 ;  /* 0x000000100d0c7825 */ /* 0x001fc800078e0202 */
[----:B------:R-:W-:Y:S01]  /*0820*/  IMAD.WIDE R2, R0, 0x10, R2 ;  /* 0x0000001000027825 */ /* 0x000fe200078e0202 */
[----:B------:R-:W2:Y:S04]  /*0830*/  LDG.E.128 R4, desc[UR4][R12.64] ;  /* 0x000000040c047981 */ /* 0x000ea8000c1e1d00 */
[----:B------:R-:W3:Y:S04]  /*0840*/  LDG.E.128 R8, desc[UR4][R2.64] ;  /* 0x0000000402087981 */ /* 0x000ee8000c1e1d00 */
[----:B--2---:R-:W-:Y:S04]  /*0850*/  STG.E.128 desc[UR4][R2.64], R4 ;  /* 0x0000000402007986 */ /* 0x004fe8000c101d04 */
[----:B---3--:R-:W-:Y:S01]  /*0860*/  STG.E.128 desc[UR4][R12.64], R8 ;  /* 0x000000080c007986 */ /* 0x008fe2000c101d04 */
[----:B------:R-:W-:Y:S05]  /*0870*/  EXIT ;  /* 0x000000000000794d */ /* 0x000fea0003800000 */
.L_x_125:
[----:B------:R-:W-:Y:S01]  /*0880*/  IMAD.MOV.U32 R2, RZ, RZ, -0xfe47992 ;  /* 0xf01b866eff027424 */ /* 0x000fe200078e00ff */
[----:B------:R-:W-:Y:S01]  /*0890*/  MOV R4, 0xc1ef8528 ;  /* 0xc1ef852800047802 */ /* 0x000fe20000000f00 */
[----:B------:R-:W-:Y:S01]  /*08a0*/  IMAD.MOV.U32 R3, RZ, RZ, 0x3fe921f9 ;  /* 0x3fe921f9ff037424 */ /* 0x000fe200078e00ff */
[----:B------:R-:W-:Y:S01]  /*08b0*/  UMOV UR6, 0x20fd8164 ;  /* 0x20fd816400067882 */ /* 0x000fe20000000000 */
[----:B------:R-:W-:Y:S01]  /*08c0*/  IMAD.MOV.U32 R5, RZ, RZ, 0x3e21eea7 ;  /* 0x3e21eea7ff057424 */ /* 0x000fe200078e00ff */
[----:B------:R-:W-:Y:S01]  /*08d0*/  UMOV UR7, 0x3da8ff83 ;  /* 0x3da8ff8300077882 */ /* 0x000fe20000000000 */
[----:B------:R-:W-:Y:S01]  /*08e0*/  MOV R10, 0x0 ;  /* 0x00000000000a7802 */ /* 0x000fe20000000f00 */
[----:B------:R-:W-:Y:S01]  /*08f0*/  IMAD.MOV.U32 R11, RZ, RZ, 0x3fd80000 ;  /* 0x3fd80000ff0b7424 */ /* 0x000fe200078e00ff */
[----:B------:R-:W-:-:S08]  /*0900*/  DMUL R2, R2, R2 ;  /* 0x0000000202027228 */ /* 0x000fd00000000000 */
[----:B------:R-:W-:Y:S01]  /*0910*/  DFMA R4, R2, -UR6, R4 ;  /* 0x8000000602047c2b */ /* 0x000fe20008000004 */
        /* <DEDUP_REMOVED lines=11> */
[----:B------:R-:W-:-:S08]  /*09d0*/  DFMA R4, R2, R4, UR6 ;  /* 0x0000000602047e2b */ /* 0x000fd00008000004 */
[----:B------:R-:W-:-:S08]  /*09e0*/  DFMA R4, R2, R4, -0.5 ;  /* 0xbfe000000204742b */ /* 0x000fd00000000004 */
[----:B------:R-:W-:-:S08]  /*09f0*/  DFMA R2, R2, R4, 1 ;  /* 0x3ff000000202742b */ /* 0x000fd00000000004 */
        /* <DEDUP_REMOVED lines=10> */
[----:B------:R-:W-:Y:S01]  /*0aa0*/  VIADD R11, R13, 0xfff00000 ;  /* 0xfff000000d0b7836 */ /* 0x000fe20000000000 */
[----:B------:R-:W-:-:S05]  /*0ab0*/  MOV R10, R12 ;  /* 0x0000000c000a7202 */ /* 0x000fca0000000f00 */
[----:B------:R-:W-:-:S08]  /*0ac0*/  DFMA R16, R14, -R14, R6 ;  /* 0x8000000e0e10722b */ /* 0x000fd00000000006 */
[----:B------:R-:W-:Y:S01]  /*0ad0*/  DFMA R8, R16, R10, R14 ;  /* 0x0000000a1008722b */ /* 0x000fe2000000000e */
[----:B------:R-:W-:Y:S10]  /*0ae0*/  @!P0 BRA `(.L_x_110) ;  /* 0x0000000000188947 */ /* 0x000ff40003800000 */
[----:B------:R-:W-:Y:S01]  /*0af0*/  IMAD.MOV.U32 R8, RZ, RZ, R12 ;  /* 0x000000ffff087224 */ /* 0x000fe200078e000c */
[----:B------:R-:W-:Y:S01]  /*0b00*/  MOV R10, R14 ;  /* 0x0000000e000a7202 */ /* 0x000fe20000000f00 */
[----:B------:R-:W-:Y:S01]  /*0b10*/  IMAD.MOV.U32 R9, RZ, RZ, R4 ;  /* 0x000000ffff097224 */ /* 0x000fe200078e0004 */
[----:B------:R-:W-:Y:S01]  /*0b20*/  MOV R4, 0xb50 ;  /* 0x00000b5000047802 */ /* 0x000fe20000000f00 */
[----:B------:R-:W-:-:S07]  /*0b30*/  IMAD.MOV.U32 R12, RZ, RZ, R16 ;  /* 0x000000ffff0c7224 */ /* 0x000fce00078e0010 */
[----:B------:R-:W-:Y:S05]  /*0b40*/  CALL.REL.NOINC `($__internal_7_$__cuda_sm20_dsqrt_rn_f64_mediumpath_v1) ;  /* 0x0000000000c47944 */ /* 0x000fea0003c00000 */
.L_x_110:
[----:B------:R-:W0:Y:S02]  /*0b50*/  LDC.64 R4, c[0x0][0x380] ;  /* 0x0000e000ff047b82 */ /* 0x000e240000000a00 */
[----:B0-----:R-:W-:-:S05]  /*0b60*/  IMAD.WIDE R16, R0, 0x10, R4 ;  /* 0x0000001000107825 */ /* 0x001fca00078e0204 */
[----:B------:R-:W2:Y:S02]  /*0b70*/  LDG.E.128 R4, desc[UR4][R16.64] ;  /* 0x0000000410047981 */ /* 0x000ea4000c1e1d00 */
[----:B--2---:R-:W-:Y:S02]  /*0b80*/  DMUL R10, R6, R8 ;  /* 0x00000008060a7228 */ /* 0x004fe40000000000 */
[----:B------:R-:W-:-:S06]  /*0b90*/  DMUL R14, R2, R6 ;  /* 0x00000006020e7228 */ /* 0x000fcc0000000000 */
[----:B------:R-:W-:Y:S02]  /*0ba0*/  DFMA R12, R2, R4, -R10 ;  /* 0x00000004020c722b */ /* 0x000fe4000000080a */
[----:B------:R-:W-:-:S07]  /*0bb0*/  DFMA R14, R4, R8, R14 ;  /* 0x00000008040e722b */ /* 0x000fce000000000e */
[----:B------:R0:W-:Y:S04]  /*0bc0*/  STG.E.128 desc[UR4][R16.64], R12 ;  /* 0x0000000c10007986 */ /* 0x0001e8000c101d04 */
.L_x_123:
[----:B------:R-:W-:Y:S05]  /*0bd0*/  EXIT ;  /* 0x000000000000794d */ /* 0x000fea0003800000 */
        .weak           $__internal_6_$__cuda_sm20_dblrcp_rn_slowpath_v3
        .type           $__internal_6_$__cuda_sm20_dblrcp_rn_slowpath_v3,@function
        .size           $__internal_6_$__cuda_sm20_dblrcp_rn_slowpath_v3,($__internal_7_$__cuda_sm20_dsqrt_rn_f64_mediumpath_v1 - $__internal_6_$__cuda_sm20_dblrcp_rn_slowpath_v3)
$__internal_6_$__cuda_sm20_dblrcp_rn_slowpath_v3:
[----:B------:R-:W0:Y:S08]  /*0be0*/  LDC.64 R6, c[0x3][RZ] ;  /* 0x00c00000ff067b82 */ /* 0x000e300000000a00 */
[----:B------:R-:W1:Y:S01]  /*0bf0*/  LDC R3, c[0x3][0x4] ;  /* 0x00c00100ff037b82 */ /* 0x000e620000000800 */
[----:B0-----:R-:W-:-:S14]  /*0c00*/  DSETP.GTU.AND P0, PT, |R6|, +INF , PT ;  /* 0x7ff000000600742a */ /* 0x001fdc0003f0c200 */
[----:B-1----:R-:W-:Y:S05]  /*0c10*/  @P0 BRA `(.L_x_111) ;  /* 0x0000000000800947 */ /* 0x002fea0003800000 */
[----:B------:R-:W-:-:S05]  /*0c20*/  LOP3.LUT R5, R3, 0x7fffffff, RZ, 0xc0, !PT ;  /* 0x7fffffff03057812 */ /* 0x000fca00078ec0ff */
[----:B------:R-:W-:-:S05]  /*0c30*/  VIADD R8, R5, 0xffffffff ;  /* 0xffffffff05087836 */ /* 0x000fca0000000000 */
[----:B------:R-:W-:-:S13]  /*0c40*/  ISETP.GE.U32.AND P0, PT, R8, 0x7fefffff, PT ;  /* 0x7fefffff0800780c */ /* 0x000fda0003f06070 */
[----:B------:R-:W-:Y:S02]  /*0c50*/  @P0 LOP3.LUT R9, R3, 0x7ff00000, RZ, 0x3c, !PT ;  /* 0x7ff0000003090812 */ /* 0x000fe400078e3cff */
[----:B------:R-:W-:Y:S01]  /*0c60*/  @P0 MOV R8, RZ ;  /* 0x000000ff00080202 */ /* 0x000fe20000000f00 */
        /* <DEDUP_REMOVED lines=17> */
.L_x_113:
[----:B------:R-:W-:Y:S01]  /*0d80*/  DMUL R6, R6, 8.11296384146066816958e+31 ;  /* 0x4690000006067828 */ /* 0x000fe20000000000 */
[----:B------:R-:W-:-:S05]  /*0d90*/  MOV R8, R10 ;  /* 0x0000000a00087202 */ /* 0x000fca0000000f00 */
        /* <DEDUP_REMOVED lines=8> */
.L_x_111:
[----:B------:R-:W0:Y:S01]  /*0e20*/  LDC R8, c[0x3][RZ] ;  /* 0x00c00000ff087b82 */ /* 0x000e220000000800 */
[----:B------:R-:W-:-:S07]  /*0e30*/  LOP3.LUT R9, R3, 0x80000, RZ, 0xfc, !PT ;  /* 0x0008000003097812 */ /* 0x000fce00078efcff */
.L_x_112:
[----:B------:R-:W-:-:S04]  /*0e40*/  IMAD.MOV.U32 R3, RZ, RZ, 0x0 ;  /* 0x00000000ff037424 */ /* 0x000fc800078e00ff */
[----:B0-----:R-:W-:Y:S05]  /*0e50*/  RET.REL.NODEC R2 `(_Z17apply_gate_kernelPN6thrust24THRUST_300001_SM_1000_NS7complexIdEEiiid) ;  /* 0xfffffff002687950 */ /* 0x001fea0003c3ffff */
        .weak           $__internal_7_$__cuda_sm20_dsqrt_rn_f64_mediumpath_v1
        .type           $__internal_7_$__cuda_sm20_dsqrt_rn_f64_mediumpath_v1,@function
        .size           $__internal_7_$__cuda_sm20_dsqrt_rn_f64_mediumpath_v1,(.L_x_137 - $__internal_7_$__cuda_sm20_dsqrt_rn_f64_mediumpath_v1)
$__internal_7_$__cuda_sm20_dsqrt_rn_f64_mediumpath_v1:
[----:B------:R-:W-:Y:S01]  /*0e60*/  ISETP.GE.U32.AND P0, PT, R9, -0x3400000, PT ;  /* 0xfcc000000900780c */ /* 0x000fe20003f06070 */
[----:B------:R-:W-:Y:S01]  /*0e70*/  IMAD.MOV.U32 R13, RZ, RZ, R17 ;  /* 0x000000ffff0d7224 */ /* 0x000fe200078e0011 */
[----:B------:R-:W-:Y:S01]  /*0e80*/  MOV R9, R11 ;  /* 0x0000000b00097202 */ /* 0x000fe20000000f00 */
[----:B------:R-:W-:-:S10]  /*0e90*/  IMAD.MOV.U32 R11, RZ, RZ, R15 ;  /* 0x000000ffff0b7224 */ /* 0x000fd400078e000f */
        /* <DEDUP_REMOVED lines=9> */
.L_x_114:
[----:B------:R-:W-:-:S14]  /*0f30*/  DSETP.NE.AND P0, PT, R6, RZ, PT ;  /* 0x000000ff0600722a */ /* 0x000fdc0003f05000 */
[----:B------:R-:W-:Y:S05]  /*0f40*/  @!P0 BRA `(.L_x_116) ;  /* 0x0000000000588947 */ /* 0x000fea0003800000 */
[----:B------:R-:W-:-:S13]  /*0f50*/  ISETP.GE.AND P0, PT, R7, RZ, PT ;  /* 0x000000ff0700720c */ /* 0x000fda0003f06270 */
[----:B------:R-:W-:Y:S01]  /*0f60*/  @!P0 MOV R8, 0x0 ;  /* 0x0000000000088802 */ /* 0x000fe20000000f00 */
[----:B------:R-:W-:Y:S01]  /*0f70*/  @!P0 IMAD.MOV.U32 R9, RZ, RZ, -0x80000 ;  /* 0xfff80000ff098424 */ /* 0x000fe200078e00ff */
[----:B------:R-:W-:Y:S06]  /*0f80*/  @!P0 BRA `(.L_x_115) ;  /* 0x00000000004c8947 */ /* 0x000fec0003800000 */
[----:B------:R-:W-:-:S13]  /*0f90*/  ISETP.GT.AND P0, PT, R7, 0x7fefffff, PT ;  /* 0x7fefffff0700780c */ /* 0x000fda0003f04270 */
[----:B------:R-:W-:Y:S05]  /*0fa0*/  @P0 BRA `(.L_x_116) ;  /* 0x0000000000400947 */ /* 0x000fea0003800000 */
[----:B------:R-:W-:Y:S01]  /*0fb0*/  DMUL R6, R6, 8.11296384146066816958e+31 ;  /* 0x4690000006067828 */ /* 0x000fe20000000000 */
[----:B------:R-:W-:Y:S01]  /*0fc0*/  IMAD.MOV.U32 R8, RZ, RZ, RZ ;  /* 0x000000ffff087224 */ /* 0x000fe200078e00ff */
[----:B------:R-:W-:Y:S01]  /*0fd0*/  MOV R12, 0x0 ;  /* 0x00000000000c7802 */ /* 0x000fe20000000f00 */
[----:B------:R-:W-:-:S03]  /*0fe0*/  IMAD.MOV.U32 R13, RZ, RZ, 0x3fd80000 ;  /* 0x3fd80000ff0d7424 */ /* 0x000fc600078e00ff */
        /* <DEDUP_REMOVED lines=10> */
[----:B------:R-:W-:Y:S01]  /*1090*/  IADD3 R9, PT, PT, R9, -0x3500000, RZ ;  /* 0xfcb0000009097810 */ /* 0x000fe20007ffe0ff */
[----:B------:R-:W-:Y:S06]  /*10a0*/  BRA `(.L_x_115) ;  /* 0x0000000000047947 */ /* 0x000fec0003800000 */
.L_x_116:
[----:B------:R-:W-:-:S11]  /*10b0*/  DADD R8, R6, R6 ;  /* 0x0000000006087229 */ /* 0x000fd60000000006 */
.L_x_115:
[----:B------:R-:W-:-:S04]  /*10c0*/  IMAD.MOV.U32 R5, RZ, RZ, 0x0 ;  /* 0x00000000ff057424 */ /* 0x000fc800078e00ff */
[----:B------:R-:W-:Y:S05]  /*10d0*/  RET.REL.NODEC R4 `(_Z17apply_gate_kernelPN6thrust24THRUST_300001_SM_1000_NS7complexIdEEiiid) ;  /* 0xffffffec04c87950 */ /* 0x000fea0003c3ffff */
.L_x_117:
        /* <DEDUP_REMOVED lines=10> */
.L_x_137:


//--------------------- .text._Z16swap_gate_kernelPN6thrust24THRUST_300001_SM_1000_NS7complexIdEEii --------------------------
	.section	.text._Z16swap_gate_kernelPN6thrust24THRUST_300001_SM_1000_NS7complexIdEEii,"ax",@progbits
	.align	128
        .global         _Z16swap_gate_kernelPN6thrust24THRUST_300001_SM_1000_NS7complexIdEEii
        .type           _Z16swap_gate_kernelPN6thrust24THRUST_300001_SM_1000_NS7complexIdEEii,@function
        .size           _Z16swap_gate_kernelPN6thrust24THRUST_300001_SM_1000_NS7complexIdEEii,(.L_x_143 - _Z16swap_gate_kernelPN6thrust24THRUST_300001_SM_1000_NS7complexIdEEii)
        .other          _Z16swap_gate_kernelPN6thrust24THRUST_300001_SM_1000_NS7complexIdEEii,@"STO_CUDA_ENTRY STV_DEFAULT"
_Z16swap_gate_kernelPN6thrust24THRUST_300001_SM_1000_NS7complexIdEEii:
.text._Z16swap_gate_kernelPN6thrust24THRUST_300001_SM_1000_NS7complexIdEEii:
[----:B------:R-:W-:Y:S01]  /*0000*/  LDC R1, c[0x0][0x37c] ;  /* 0x0000df00ff017b82 */ /* 0x000fe20000000800 */
[----:B------:R-:W0:Y:S07]  /*0010*/  S2R R7, SR_TID.X ;  /* 0x0000000000077919 */ /* 0x000e2e0000002100 */
[----:B------:R-:W0:Y:S01]  /*0020*/  S2UR UR4, SR_CTAID.X ;  /* 0x00000000000479c3 */ /* 0x000e220000002500 */
[----:B------:R-:W1:Y:S07]  /*0030*/  LDCU.64 UR6, c[0x0][0x388] ;  /* 0x00007100ff0677ac */ /* 0x000e6e0008000a00 */
[----:B------:R-:W0:Y:S02]  /*0040*/  LDC R0, c[0x0][0x360] ;  /* 0x0000d800ff007b82 */ /* 0x000e240000000800 */
[----:B0-----:R-:W-:-:S05]  /*0050*/  IMAD R7, R0, UR4, R7 ;  /* 0x0000000400077c24 */ /* 0x001fca000f8e0207 */
[--C-:B-1----:R-:W-:Y:S02]  /*0060*/  SHF.R.U32.HI R0, RZ, UR6, R7.reuse ;  /* 0x00000006ff007c19 */ /* 0x102fe40008011607 */
[----:B------:R-:W-:-:S04]  /*0070*/  SHF.R.U32.HI R3, RZ, UR7, R7 ;  /* 0x00000007ff037c19 */ /* 0x000fc80008011607 */
[----:B------:R-:W-:-:S04]  /*0080*/  LOP3.LUT R0, R0, 0x1, R3, 0x40, !PT ;  /* 0x0000000100007812 */ /* 0x000fc800078e4003 */
[----:B------:R-:W-:-:S13]  /*0090*/  ISETP.NE.U32.AND P0, PT, R0, 0x1, PT ;  /* 0x000000010000780c */ /* 0x000fda0003f05070 */
[----:B------:R-:W-:Y:S05]  /*00a0*/  @P0 EXIT ;  /* 0x000000000000094d */ /* 0x000fea0003800000 */
[----:B------:R-:W0:Y:S01]  /*00b0*/  LDC.64 R2, c[0x0][0x380] ;  /* 0x0000e000ff027b82 */ /* 0x000e220000000a00 */
[----:B------:R-:W-:Y:S01]  /*00c0*/  IMAD.MOV.U32 R4, RZ, RZ, 0x1 ;  /* 0x00000001ff047424 */ /* 0x000fe200078e00ff */
[----:B------:R-:W1:Y:S04]  /*00d0*/  LDCU.64 UR4, c[0x0][0x358] ;  /* 0x00006b00ff0477ac */ /* 0x000e680008000a00 */
[C---:B------:R-:W-:Y:S02]  /*00e0*/  SHF.L.U32 R0, R4.reuse, UR6, RZ ;  /* 0x0000000604007c19 */ /* 0x040fe400080006ff */
[----:B------:R-:W-:-:S04]  /*00f0*/  SHF.L.U32 R4, R4, UR7, RZ ;  /* 0x0000000704047c19 */ /* 0x000fc800080006ff */
[----:B------:R-:W-:-:S05]  /*0100*/  LOP3.LUT R5, R7, R4, R0, 0x1e, !PT ;  /* 0x0000000407057212 */ /* 0x000fca00078e1e00 */
[----:B0-----:R-:W-:-:S04]  /*0110*/  IMAD.WIDE R4, R5, 0x10, R2 ;  /* 0x0000001005047825 */ /* 0x001fc800078e0202 */
[----:B------:R-:W-:Y:S01]  /*0120*/  IMAD.WIDE R2, R7, 0x10, R2 ;  /* 0x0000001007027825 */ /* 0x000fe200078e0202 */
[----:B-1----:R-:W2:Y:S04]  /*0130*/  LDG.E.128 R12, desc[UR4][R4.64] ;  /* 0x00000004040c7981 */ /* 0x002ea8000c1e1d00 */
[----:B------:R-:W3:Y:S04]  /*0140*/  LDG.E.128 R8, desc[UR4][R2.64] ;  /* 0x0000000402087981 */ /* 0x000ee8000c1e1d00 */
[----:B--2---:R-:W-:Y:S04]  /*0150*/  STG.E.128 desc[UR4][R2.64], R12 ;  /* 0x0000000c02007986 */ /* 0x004fe8000c101d04 */
[----:B---3--:R-:W-:Y:S01]  /*0160*/  STG.E.128 desc[UR4][R4.64], R8 ;  /* 0x0000000804007986 */ /* 0x008fe2000c101d04 */
[----:B------:R-:W-:Y:S05]  /*0170*/  EXIT ;  /* 0x000000000000794d */ /* 0x000fea0003800000 */
.L_x_118:
        /* <DEDUP_REMOVED lines=16> */
.L_x_143:


//--------------------- .text._Z17gpu_prepare_statePN6thrust24THRUST_300001_SM_1000_NS7complexIdEEiS2_ --------------------------
	.section	.text._Z17gpu_prepare_statePN6thrust24THRUST_300001_SM_1000_NS7complexIdEEiS2_,"ax",@progbits
	.align	128
        .global         _Z17gpu_prepare_statePN6thrust24THRUST_300001_SM_1000_NS7complexIdEEiS2_
        .type           _Z17gpu_prepare_statePN6thrust24THRUST_300001_SM_1000_NS7complexIdEEiS2_,@function
        .size           _Z17gpu_prepare_statePN6thrust24THRUST_300001_SM_1000_NS7complexIdEEiS2_,(.L_x_144 - _Z17gpu_prepare_statePN6thrust24THRUST_300001_SM_1000_NS7complexIdEEiS2_)
        .other          _Z17gpu_prepare_statePN6thrust24THRUST_300001_SM_1000_NS7complexIdEEiS2_,@"STO_CUDA_ENTRY STV_DEFAULT"
_Z17gpu_prepare_statePN6thrust24THRUST_300001_SM_1000_NS7complexIdEEiS2_:
.text._Z17gpu_prepare_statePN6thrust24THRUST_300001_SM_1000_NS7complexIdEEiS2_:
[----:B------:R-:W-:Y:S08]  /*0000*/  LDC R1, c[0x0][0x37c] ;  /* 0x0000df00ff017b82 */ /* 0x000ff00000000800 */
[----:B------:R-:W0:Y:S01]  /*0010*/  LDC R10, c[0x0][0x388] ;  /* 0x0000e200ff0a7b82 */ /* 0x000e220000000800 */
[----:B------:R-:W1:Y:S07]  /*0020*/  S2R R5, SR_TID.X ;  /* 0x0000000000057919 */ /* 0x000e6e0000002100 */
[----:B------:R-:W1:Y:S08]  /*0030*/  S2UR UR4, SR_CTAID.X ;  /* 0x00000000000479c3 */ /* 0x000e700000002500 */
[----:B------:R-:W1:Y:S01]  /*0040*/  LDC R4, c[0x0][0x360] ;  /* 0x0000d800ff047b82 */ /* 0x000e620000000800 */
[----:B0-----:R-:W-:-:S04]  /*0050*/  IABS R7, R10 ;  /* 0x0000000a00077213 */ /* 0x001fc80000000000 */
[----:B------:R-:W0:Y:S01]  /*0060*/  I2F.RP R0, R7 ;  /* 0x0000000700007306 */ /* 0x000e220000209400 */
[----:B-1----:R-:W-:Y:S01]  /*0070*/  IMAD R5, R4, UR4, R5 ;  /* 0x0000000404057c24 */ /* 0x002fe2000f8e0205 */
[----:B------:R-:W1:Y:S06]  /*0080*/  LDCU.64 UR4, c[0x0][0x358] ;  /* 0x00006b00ff0477ac */ /* 0x000e6c0008000a00 */
[----:B0-----:R-:W0:Y:S02]  /*0090*/  MUFU.RCP R0, R0 ;  /* 0x0000000000007308 */ /* 0x001e240000001000 */
[----:B0-----:R-:W-:Y:S01]  /*00a0*/  VIADD R2, R0, 0xffffffe ;  /* 0x0ffffffe00027836 */ /* 0x001fe20000000000 */
[----:B------:R-:W-:-:S05]  /*00b0*/  IABS R0, R5 ;  /* 0x0000000500007213 */ /* 0x000fca0000000000 */
[----:B------:R0:W2:Y:S02]  /*00c0*/  F2I.FTZ.U32.TRUNC.NTZ R3, R2 ;  /* 0x0000000200037305 */ /* 0x0000a4000021f000 */
[----:B0-----:R-:W-:Y:S02]  /*00d0*/  IMAD.MOV.U32 R2, RZ, RZ, RZ ;  /* 0x000000ffff027224 */ /* 0x001fe400078e00ff */
[----:B--2---:R-:W-:-:S04]  /*00e0*/  IMAD.MOV R6, RZ, RZ, -R3 ;  /* 0x000000ffff067224 */ /* 0x004fc800078e0a03 */
[----:B------:R-:W-:-:S04]  /*00f0*/  IMAD R9, R6, R7, RZ ;  /* 0x0000000706097224 */ /* 0x000fc800078e02ff */
[----:B------:R-:W-:Y:S02]  /*0100*/  IMAD.HI.U32 R3, R3, R9, R2 ;  /* 0x0000000903037227 */ /* 0x000fe400078e0002 */
[----:B------:R-:W0:Y:S04]  /*0110*/  LDC.64 R8, c[0x0][0x390] ;  /* 0x0000e400ff087b82 */ /* 0x000e280000000a00 */
[----:B------:R-:W-:-:S04]  /*0120*/  IMAD.HI.U32 R3, R3, R0, RZ ;  /* 0x0000000003037227 */ /* 0x000fc800078e00ff */
[----:B------:R-:W-:-:S04]  /*0130*/  IMAD.MOV R3, RZ, RZ, -R3 ;  /* 0x000000ffff037224 */ /* 0x000fc800078e0a03 */
[C---:B------:R-:W-:Y:S02]  /*0140*/  IMAD R0, R7.reuse, R3, R0 ;  /* 0x0000000307007224 */ /* 0x040fe400078e0200 */
[----:B------:R-:W2:Y:S03]  /*0150*/  LDC.64 R2, c[0x0][0x380] ;  /* 0x0000e000ff027b82 */ /* 0x000ea60000000a00 */
[----:B------:R-:W-:-:S13]  /*0160*/  ISETP.GT.U32.AND P0, PT, R7, R0, PT ;  /* 0x000000000700720c */ /* 0x000fda0003f04070 */
[----:B------:R-:W-:Y:S02]  /*0170*/  @!P0 IADD3 R0, PT, PT, R0, -R7, RZ ;  /* 0x8000000700008210 */ /* 0x000fe40007ffe0ff */
[----:B------:R-:W-:Y:S02]  /*0180*/  ISETP.GE.AND P0, PT, R5, RZ, PT ;  /* 0x000000ff0500720c */ /* 0x000fe40003f06270 */
[----:B------:R-:W-:Y:S01]  /*0190*/  ISETP.GT.U32.AND P1, PT, R7, R0, PT ;  /* 0x000000000700720c */ /* 0x000fe20003f24070 */
[----:B--2---:R-:W-:-:S12]  /*01a0*/  IMAD.WIDE R2, R5, 0x10, R2 ;  /* 0x0000001005027825 */ /* 0x004fd800078e0202 */
[----:B------:R-:W-:Y:S01]  /*01b0*/  @!P1 IMAD.IADD R0, R0, 0x1, -R7 ;  /* 0x0000000100009824 */ /* 0x000fe200078e0a07 */
[----:B------:R-:W-:Y:S01]  /*01c0*/  ISETP.NE.AND P1, PT, R10, RZ, PT ;  /* 0x000000ff0a00720c */ /* 0x000fe20003f25270 */
[----:B------:R-:W2:Y:S02]  /*01d0*/  LDC.64 R6, c[0x0][0x398] ;  /* 0x0000e600ff067b82 */ /* 0x000ea40000000a00 */
[----:B------:R-:W-:-:S10]  /*01e0*/  @!P0 IMAD.MOV R0, RZ, RZ, -R0 ;  /* 0x000000ffff008224 */ /* 0x000fd400078e0a00 */
[----:B------:R-:W-:-:S04]  /*01f0*/  @!P1 LOP3.LUT R0, RZ, R10, RZ, 0x33, !PT ;  /* 0x0000000aff009212 */ /* 0x000fc800078e33ff */
[----:B------:R-:W-:-:S04]  /*0200*/  ISETP.NE.AND P0, PT, R0, RZ, PT ;  /* 0x000000ff0000720c */ /* 0x000fc80003f05270 */
[----:B0-----:R-:W-:Y:S02]  /*0210*/  FSEL R9, R9, RZ, !P0 ;  /* 0x000000ff09097208 */ /* 0x001fe40004000000 */
[----:B------:R-:W-:Y:S02]  /*0220*/  FSEL R4, R8, RZ, !P0 ;  /* 0x000000ff08047208 */ /* 0x000fe40004000000 */
[----:B--2---:R-:W-:Y:S02]  /*0230*/  FSEL R6, R6, RZ, !P0 ;  /* 0x000000ff06067208 */ /* 0x004fe40004000000 */
[----:B------:R-:W-:Y:S02]  /*0240*/  FSEL R7, R7, RZ, !P0 ;  /* 0x000000ff07077208 */ /* 0x000fe40004000000 */
[----:B------:R-:W-:-:S05]  /*0250*/  MOV R5, R9 ;  /* 0x0000000900057202 */ /* 0x000fca0000000f00 */
[----:B-1----:R-:W-:Y:S01]  /*0260*/  STG.E.128 desc[UR4][R2.64], R4 ;  /* 0x0000000402007986 */ /* 0x002fe2000c101d04 */
[----:B------:R-:W-:Y:S05]  /*0270*/  EXIT ;  /* 0x000000000000794d */ /* 0x000fea0003800000 */
.L_x_119:
        /* <DEDUP_REMOVED lines=16> */
.L_x_144:


//--------------------- .nv.global.init           --------------------------
	.section	.nv.global.init,"aw",@progbits
	.align	16
.nv.global.init:
	.type		__cudart_sin_cos_coeffs,@object
	.size		__cudart_sin_cos_coeffs,(__cudart_i2opi_d - __cudart_sin_cos_coeffs)
__cudart_sin_cos_coeffs:
        /*0000*/ 	.byte	0x46, 0xd2, 0xb0, 0x2c, 0xf1, 0xe5, 0x5a, 0xbe, 0x92, 0xe3, 0xac, 0x69, 0xe3, 0x1d, 0xc7, 0x3e
        /*0010*/ 	.byte	0xa1, 0x62, 0xdb, 0x19, 0xa0, 0x01, 0x2a, 0xbf, 0x18, 0x08, 0x11, 0x11, 0x11, 0x11, 0x81, 0x3f
        /*0020*/ 	.byte	0x54, 0x55, 0x55, 0x55, 0x55, 0x55, 0xc5, 0xbf, 0x00, 0x00, 0x00, 0x00, 0x00, 0x00, 0x00, 0x00
        /*0030*/ 	.byte	0x00, 0x00, 0x00, 0x00, 0x00, 0x00, 0x00, 0x00, 0x64, 0x81, 0xfd, 0x20, 0x83, 0xff, 0xa8, 0xbd
        /*0040*/ 	.byte	0x28, 0x85, 0xef, 0xc1, 0xa7, 0xee, 0x21, 0x3e, 0xd9, 0xe6, 0x06, 0x8e, 0x4f, 0x7e, 0x92, 0xbe
        /*0050*/ 	.byte	0xe9, 0xbc, 0xdd, 0x19, 0xa0, 0x01, 0xfa, 0x3e, 0x47, 0x5d, 0xc1, 0x16, 0x6c, 0xc1, 0x56, 0xbf
        /*0060*/ 	.byte	0x51, 0x55, 0x55, 0x55, 0x55, 0x55, 0xa5, 0x3f, 0x00, 0x00, 0x00, 0x00, 0x00, 0x00, 0xe0, 0xbf
        /*0070*/ 	.byte	0x00, 0x00, 0x00, 0x00, 0x00, 0x00, 0xf0, 0x3f, 0x00, 0x00, 0x00, 0x00, 0x00, 0x00, 0x00, 0x00
	.type		__cudart_i2opi_d,@object
	.size		__cudart_i2opi_d,(.L_46 - __cudart_i2opi_d)
__cudart_i2opi_d:
        /* <DEDUP_REMOVED lines=9> */
.L_46:


//--------------------- .nv.shared.reserved.0     --------------------------
	.section	.nv.shared.reserved.0,"aw",@nobits
	.weak		__nv_reservedSMEM_offset_0_alias
	.size		__nv_reservedSMEM_offset_0_alias, 0, 64
	.other		__nv_reservedSMEM_offset_0_alias,@"STO_CUDA_RESERVED_SHARED STV_DEFAULT"
__nv_reservedSMEM_offset_0_alias:
	.zero		0
	.zero		64


//--------------------- .nv.global                --------------------------
	.section	.nv.global,"aw",@nobits
.nv.global:
	.type		_ZN34_INTERNAL_29afbb46_4_k_cu_d057beb36thrust24THRUST_300001_SM_1000_NS3seqE,@object
	.size		_ZN34_INTERNAL_29afbb46_4_k_cu_d057beb36thrust24THRUST_300001_SM_1000_NS3seqE,(_ZN34_INTERNAL_29afbb46_4_k_cu_d057beb34cuda3std3__48in_placeE - _ZN34_INTERNAL_29afbb46_4_k_cu_d057beb36thrust24THRUST_300001_SM_1000_NS3seqE)
_ZN34_INTERNAL_29afbb46_4_k_cu_d057beb36thrust24THRUST_300001_SM_1000_NS3seqE:
	.zero		1
	.type		_ZN34_INTERNAL_29afbb46_4_k_cu_d057beb34cuda3std3__48in_placeE,@object
	.size		_ZN34_INTERNAL_29afbb46_4_k_cu_d057beb34cuda3std3__48in_placeE,(_ZN34_INTERNAL_29afbb46_4_k_cu_d057beb34cuda3std6ranges3__45__cpo4sizeE - _ZN34_INTERNAL_29afbb46_4_k_cu_d057beb34cuda3std3__48in_placeE)
_ZN34_INTERNAL_29afbb46_4_k_cu_d057beb34cuda3std3__48in_placeE:
	.zero		1
	.type		_ZN34_INTERNAL_29afbb46_4_k_cu_d057beb34cuda3std6ranges3__45__cpo4sizeE,@object
	.size		_ZN34_INTERNAL_29afbb46_4_k_cu_d057beb34cuda3std6ranges3__45__cpo4sizeE,(_ZN34_INTERNAL_29afbb46_4_k_cu_d057beb36thrust24THRUST_300001_SM_1000_NS12placeholders2_3E - _ZN34_INTERNAL_29afbb46_4_k_cu_d057beb34cuda3std6ranges3__45__cpo4sizeE)
_ZN34_INTERNAL_29afbb46_4_k_cu_d057beb34cuda3std6ranges3__45__cpo4sizeE:
	.zero		1
	.type		_ZN34_INTERNAL_29afbb46_4_k_cu_d057beb36thrust24THRUST_300001_SM_1000_NS12placeholders2_3E,@object
	.size		_ZN34_INTERNAL_29afbb46_4_k_cu_d057beb36thrust24THRUST_300001_SM_1000_NS12placeholders2_3E,(_ZN34_INTERNAL_29afbb46_4_k_cu_d057beb34cuda3std3__45__cpo6cbeginE - _ZN34_INTERNAL_29afbb46_4_k_cu_d057beb36thrust24THRUST_300001_SM_1000_NS12placeholders2_3E)
_ZN34_INTERNAL_29afbb46_4_k_cu_d057beb36thrust24THRUST_300001_SM_1000_NS12placeholders2_3E:
	.zero		1
	.type		_ZN34_INTERNAL_29afbb46_4_k_cu_d057beb34cuda3std3__45__cpo6cbeginE,@object
	.size		_ZN34_INTERNAL_29afbb46_4_k_cu_d057beb34cuda3std3__45__cpo6cbeginE,(_ZN34_INTERNAL_29afbb46_4_k_cu_d057beb34cuda3std6ranges3__45__cpo6cbeginE - _ZN34_INTERNAL_29afbb46_4_k_cu_d057beb34cuda3std3__45__cpo6cbeginE)
_ZN34_INTERNAL_29afbb46_4_k_cu_d057beb34cuda3std3__45__cpo6cbeginE:
	.zero		1
	.type		_ZN34_INTERNAL_29afbb46_4_k_cu_d057beb34cuda3std6ranges3__45__cpo6cbeginE,@object
	.size		_ZN34_INTERNAL_29afbb46_4_k_cu_d057beb34cuda3std6ranges3__45__cpo6cbeginE,(_ZN34_INTERNAL_29afbb46_4_k_cu_d057beb36thrust24THRUST_300001_SM_1000_NS12placeholders2_7E - _ZN34_INTERNAL_29afbb46_4_k_cu_d057beb34cuda3std6ranges3__45__cpo6cbeginE)
_ZN34_INTERNAL_29afbb46_4_k_cu_d057beb34cuda3std6ranges3__45__cpo6cbeginE:
	.zero		1
	.type		_ZN34_INTERNAL_29afbb46_4_k_cu_d057beb36thrust24THRUST_300001_SM_1000_NS12placeholders2_7E,@object
	.size		_ZN34_INTERNAL_29afbb46_4_k_cu_d057beb36thrust24THRUST_300001_SM_1000_NS12placeholders2_7E,(_ZN34_INTERNAL_29afbb46_4_k_cu_d057beb34cuda3std3__45__cpo7crbeginE - _ZN34_INTERNAL_29afbb46_4_k_cu_d057beb36thrust24THRUST_300001_SM_1000_NS12placeholders2_7E)
_ZN34_INTERNAL_29afbb46_4_k_cu_d057beb36thrust24THRUST_300001_SM_1000_NS12placeholders2_7E:
	.zero		1
	.type		_ZN34_INTERNAL_29afbb46_4_k_cu_d057beb34cuda3std3__45__cpo7crbeginE,@object
	.size		_ZN34_INTERNAL_29afbb46_4_k_cu_d057beb34cuda3std3__45__cpo7crbeginE,(_ZN34_INTERNAL_29afbb46_4_k_cu_d057beb34cuda3std6ranges3__45__cpo4nextE - _ZN34_INTERNAL_29afbb46_4_k_cu_d057beb34cuda3std3__45__cpo7crbeginE)
_ZN34_INTERNAL_29afbb46_4_k_cu_d057beb34cuda3std3__45__cpo7crbeginE:
	.zero		1
	.type		_ZN34_INTERNAL_29afbb46_4_k_cu_d057beb34cuda3std6ranges3__45__cpo4nextE,@object
	.size		_ZN34_INTERNAL_29afbb46_4_k_cu_d057beb34cuda3std6ranges3__45__cpo4nextE,(_ZN34_INTERNAL_29afbb46_4_k_cu_d057beb34cuda3std6ranges3__45__cpo4swapE - _ZN34_INTERNAL_29afbb46_4_k_cu_d057beb34cuda3std6ranges3__45__cpo4nextE)
_ZN34_INTERNAL_29afbb46_4_k_cu_d057beb34cuda3std6ranges3__45__cpo4nextE:
	.zero		1
	.type		_ZN34_INTERNAL_29afbb46_4_k_cu_d057beb34cuda3std6ranges3__45__cpo4swapE,@object
	.size		_ZN34_INTERNAL_29afbb46_4_k_cu_d057beb34cuda3std6ranges3__45__cpo4swapE,(_ZN34_INTERNAL_29afbb46_4_k_cu_d057beb36thrust24THRUST_300001_SM_1000_NS8cuda_cub10par_nosyncE - _ZN34_INTERNAL_29afbb46_4_k_cu_d057beb34cuda3std6ranges3__45__cpo4swapE)
_ZN34_INTERNAL_29afbb46_4_k_cu_d057beb34cuda3std6ranges3__45__cpo4swapE:
	.zero		1
	.type		_ZN34_INTERNAL_29afbb46_4_k_cu_d057beb36thrust24THRUST_300001_SM_1000_NS8cuda_cub10par_nosyncE,@object
	.size		_ZN34_INTERNAL_29afbb46_4_k_cu_d057beb36thrust24THRUST_300001_SM_1000_NS8cuda_cub10par_nosyncE,(_ZN34_INTERNAL_29afbb46_4_k_cu_d057beb36thrust24THRUST_300001_SM_1000_NS12placeholders2_9E - _ZN34_INTERNAL_29afbb46_4_k_cu_d057beb36thrust24THRUST_300001_SM_1000_NS8cuda_cub10par_nosyncE)
_ZN34_INTERNAL_29afbb46_4_k_cu_d057beb36thrust24THRUST_300001_SM_1000_NS8cuda_cub10par_nosyncE:
	.zero		1
	.type		_ZN34_INTERNAL_29afbb46_4_k_cu_d057beb36thrust24THRUST_300001_SM_1000_NS12placeholders2_9E,@object
	.size		_ZN34_INTERNAL_29afbb46_4_k_cu_d057beb36thrust24THRUST_300001_SM_1000_NS12placeholders2_9E,(_ZN34_INTERNAL_29afbb46_4_k_cu_d057beb34cuda3std3__436_GLOBAL__N__29afbb46_4_k_cu_d057beb36ignoreE - _ZN34_INTERNAL_29afbb46_4_k_cu_d057beb36thrust24THRUST_300001_SM_1000_NS12placeholders2_9E)
_ZN34_INTERNAL_29afbb46_4_k_cu_d057beb36thrust24THRUST_300001_SM_1000_NS12placeholders2_9E:
	.zero		1
	.type		_ZN34_INTERNAL_29afbb46_4_k_cu_d057beb34cuda3std3__436_GLOBAL__N__29afbb46_4_k_cu_d057beb36ignoreE,@object
	.size		_ZN34_INTERNAL_29afbb46_4_k_cu_d057beb34cuda3std3__436_GLOBAL__N__29afbb46_4_k_cu_d057beb36ignoreE,(_ZN34_INTERNAL_29afbb46_4_k_cu_d057beb34cuda3std6ranges3__45__cpo4dataE - _ZN34_INTERNAL_29afbb46_4_k_cu_d057beb34cuda3std3__436_GLOBAL__N__29afbb46_4_k_cu_d057beb36ignoreE)
_ZN34_INTERNAL_29afbb46_4_k_cu_d057beb34cuda3std3__436_GLOBAL__N__29afbb46_4_k_cu_d057beb36ignoreE:
	.zero		1
	.type		_ZN34_INTERNAL_29afbb46_4_k_cu_d057beb34cuda3std6ranges3__45__cpo4dataE,@object
	.size		_ZN34_INTERNAL_29afbb46_4_k_cu_d057beb34cuda3std6ranges3__45__cpo4dataE,(_ZN34_INTERNAL_29afbb46_4_k_cu_d057beb36thrust24THRUST_300001_SM_1000_NS12placeholders2_1E - _ZN34_INTERNAL_29afbb46_4_k_cu_d057beb34cuda3std6ranges3__45__cpo4dataE)
_ZN34_INTERNAL_29afbb46_4_k_cu_d057beb34cuda3std6ranges3__45__cpo4dataE:
	.zero		1
	.type		_ZN34_INTERNAL_29afbb46_4_k_cu_d057beb36thrust24THRUST_300001_SM_1000_NS12placeholders2_1E,@object
	.size		_ZN34_INTERNAL_29afbb46_4_k_cu_d057beb36thrust24THRUST_300001_SM_1000_NS12placeholders2_1E,(_ZN34_INTERNAL_29afbb46_4_k_cu_d057beb34cuda3std3__45__cpo5beginE - _ZN34_INTERNAL_29afbb46_4_k_cu_d057beb36thrust24THRUST_300001_SM_1000_NS12placeholders2_1E)
_ZN34_INTERNAL_29afbb46_4_k_cu_d057beb36thrust24THRUST_300001_SM_1000_NS12placeholders2_1E:
	.zero		1
	.type		_ZN34_INTERNAL_29afbb46_4_k_cu_d057beb34cuda3std3__45__cpo5beginE,@object
	.size		_ZN34_INTERNAL_29afbb46_4_k_cu_d057beb34cuda3std3__45__cpo5beginE,(_ZN34_INTERNAL_29afbb46_4_k_cu_d057beb34cuda3std6ranges3__45__cpo5beginE - _ZN34_INTERNAL_29afbb46_4_k_cu_d057beb34cuda3std3__45__cpo5beginE)
_ZN34_INTERNAL_29afbb46_4_k_cu_d057beb34cuda3std3__45__cpo5beginE:
	.zero		1
	.type		_ZN34_INTERNAL_29afbb46_4_k_cu_d057beb34cuda3std6ranges3__45__cpo5beginE,@object
	.size		_ZN34_INTERNAL_29afbb46_4_k_cu_d057beb34cuda3std6ranges3__45__cpo5beginE,(_ZN34_INTERNAL_29afbb46_4_k_cu_d057beb36thrust24THRUST_300001_SM_1000_NS12placeholders2_5E - _ZN34_INTERNAL_29afbb46_4_k_cu_d057beb34cuda3std6ranges3__45__cpo5beginE)
_ZN34_INTERNAL_29afbb46_4_k_cu_d057beb34cuda3std6ranges3__45__cpo5beginE:
	.zero		1
	.type		_ZN34_INTERNAL_29afbb46_4_k_cu_d057beb36thrust24THRUST_300001_SM_1000_NS12placeholders2_5E,@object
	.size		_ZN34_INTERNAL_29afbb46_4_k_cu_d057beb36thrust24THRUST_300001_SM_1000_NS12placeholders2_5E,(_ZN34_INTERNAL_29afbb46_4_k_cu_d057beb34cuda3std3__45__cpo6rbeginE - _ZN34_INTERNAL_29afbb46_4_k_cu_d057beb36thrust24THRUST_300001_SM_1000_NS12placeholders2_5E)
_ZN34_INTERNAL_29afbb46_4_k_cu_d057beb36thrust24THRUST_300001_SM_1000_NS12placeholders2_5E:
	.zero		1
	.type		_ZN34_INTERNAL_29afbb46_4_k_cu_d057beb34cuda3std3__45__cpo6rbeginE,@object
	.size		_ZN34_INTERNAL_29afbb46_4_k_cu_d057beb34cuda3std3__45__cpo6rbeginE,(_ZN34_INTERNAL_29afbb46_4_k_cu_d057beb34cuda3std6ranges3__45__cpo7advanceE - _ZN34_INTERNAL_29afbb46_4_k_cu_d057beb34cuda3std3__45__cpo6rbeginE)
_ZN34_INTERNAL_29afbb46_4_k_cu_d057beb34cuda3std3__45__cpo6rbeginE:
	.zero		1
	.type		_ZN34_INTERNAL_29afbb46_4_k_cu_d057beb34cuda3std6ranges3__45__cpo7advanceE,@object
	.size		_ZN34_INTERNAL_29afbb46_4_k_cu_d057beb34cuda3std6ranges3__45__cpo7advanceE,(_ZN34_INTERNAL_29afbb46_4_k_cu_d057beb34cuda3std3__47nulloptE - _ZN34_INTERNAL_29afbb46_4_k_cu_d057beb34cuda3std6ranges3__45__cpo7advanceE)
_ZN34_INTERNAL_29afbb46_4_k_cu_d057beb34cuda3std6ranges3__45__cpo7advanceE:
	.zero		1
	.type		_ZN34_INTERNAL_29afbb46_4_k_cu_d057beb34cuda3std3__47nulloptE,@object
	.size		_ZN34_INTERNAL_29afbb46_4_k_cu_d057beb34cuda3std3__47nulloptE,(_ZN34_INTERNAL_29afbb46_4_k_cu_d057beb34cuda3std6ranges3__45__cpo8distanceE - _ZN34_INTERNAL_29afbb46_4_k_cu_d057beb34cuda3std3__47nulloptE)
_ZN34_INTERNAL_29afbb46_4_k_cu_d057beb34cuda3std3__47nulloptE:
	.zero		1
	.type		_ZN34_INTERNAL_29afbb46_4_k_cu_d057beb34cuda3std6ranges3__45__cpo8distanceE,@object
	.size		_ZN34_INTERNAL_29afbb46_4_k_cu_d057beb34cuda3std6ranges3__45__cpo8distanceE,(_ZN34_INTERNAL_29afbb46_4_k_cu_d057beb36thrust24THRUST_300001_SM_1000_NS12placeholders3_10E - _ZN34_INTERNAL_29afbb46_4_k_cu_d057beb34cuda3std6ranges3__45__cpo8distanceE)
_ZN34_INTERNAL_29afbb46_4_k_cu_d057beb34cuda3std6ranges3__45__cpo8distanceE:
	.zero		1
	.type		_ZN34_INTERNAL_29afbb46_4_k_cu_d057beb36thrust24THRUST_300001_SM_1000_NS12placeholders3_10E,@object
	.size		_ZN34_INTERNAL_29afbb46_4_k_cu_d057beb36thrust24THRUST_300001_SM_1000_NS12placeholders3_10E,(_ZN34_INTERNAL_29afbb46_4_k_cu_d057beb34cuda3std3__419piecewise_constructE - _ZN34_INTERNAL_29afbb46_4_k_cu_d057beb36thrust24THRUST_300001_SM_1000_NS12placeholders3_10E)
_ZN34_INTERNAL_29afbb46_4_k_cu_d057beb36thrust24THRUST_300001_SM_1000_NS12placeholders3_10E:
	.zero		1
	.type		_ZN34_INTERNAL_29afbb46_4_k_cu_d057beb34cuda3std3__419piecewise_constructE,@object
	.size		_ZN34_INTERNAL_29afbb46_4_k_cu_d057beb34cuda3std3__419piecewise_constructE,(_ZN34_INTERNAL_29afbb46_4_k_cu_d057beb34cuda3std6ranges3__45__cpo5cdataE - _ZN34_INTERNAL_29afbb46_4_k_cu_d057beb34cuda3std3__419piecewise_constructE)
_ZN34_INTERNAL_29afbb46_4_k_cu_d057beb34cuda3std3__419piecewise_constructE:
	.zero		1
	.type		_ZN34_INTERNAL_29afbb46_4_k_cu_d057beb34cuda3std6ranges3__45__cpo5cdataE,@object
	.size		_ZN34_INTERNAL_29afbb46_4_k_cu_d057beb34cuda3std6ranges3__45__cpo5cdataE,(_ZN34_INTERNAL_29afbb46_4_k_cu_d057beb36thrust24THRUST_300001_SM_1000_NS12placeholders2_2E - _ZN34_INTERNAL_29afbb46_4_k_cu_d057beb34cuda3std6ranges3__45__cpo5cdataE)
_ZN34_INTERNAL_29afbb46_4_k_cu_d057beb34cuda3std6ranges3__45__cpo5cdataE:
	.zero		1
	.type		_ZN34_INTERNAL_29afbb46_4_k_cu_d057beb36thrust24THRUST_300001_SM_1000_NS12placeholders2_2E,@object
	.size		_ZN34_INTERNAL_29afbb46_4_k_cu_d057beb36thrust24THRUST_300001_SM_1000_NS12placeholders2_2E,(_ZN34_INTERNAL_29afbb46_4_k_cu_d057beb34cuda3std3__45__cpo3endE - _ZN34_INTERNAL_29afbb46_4_k_cu_d057beb36thrust24THRUST_300001_SM_1000_NS12placeholders2_2E)
_ZN34_INTERNAL_29afbb46_4_k_cu_d057beb36thrust24THRUST_300001_SM_1000_NS12placeholders2_2E:
	.zero		1
	.type		_ZN34_INTERNAL_29afbb46_4_k_cu_d057beb34cuda3std3__45__cpo3endE,@object
	.size		_ZN34_INTERNAL_29afbb46_4_k_cu_d057beb34cuda3std3__45__cpo3endE,(_ZN34_INTERNAL_29afbb46_4_k_cu_d057beb34cuda3std6ranges3__45__cpo3endE - _ZN34_INTERNAL_29afbb46_4_k_cu_d057beb34cuda3std3__45__cpo3endE)
_ZN34_INTERNAL_29afbb46_4_k_cu_d057beb34cuda3std3__45__cpo3endE:
	.zero		1
	.type		_ZN34_INTERNAL_29afbb46_4_k_cu_d057beb34cuda3std6ranges3__45__cpo3endE,@object
	.size		_ZN34_INTERNAL_29afbb46_4_k_cu_d057beb34cuda3std6ranges3__45__cpo3endE,(_ZN34_INTERNAL_29afbb46_4_k_cu_d057beb36thrust24THRUST_300001_SM_1000_NS12placeholders2_6E - _ZN34_INTERNAL_29afbb46_4_k_cu_d057beb34cuda3std6ranges3__45__cpo3endE)
_ZN34_INTERNAL_29afbb46_4_k_cu_d057beb34cuda3std6ranges3__45__cpo3endE:
	.zero		1
	.type		_ZN34_INTERNAL_29afbb46_4_k_cu_d057beb36thrust24THRUST_300001_SM_1000_NS12placeholders2_6E,@object
	.size		_ZN34_INTERNAL_29afbb46_4_k_cu_d057beb36thrust24THRUST_300001_SM_1000_NS12placeholders2_6E,(_ZN34_INTERNAL_29afbb46_4_k_cu_d057beb34cuda3std3__45__cpo4rendE - _ZN34_INTERNAL_29afbb46_4_k_cu_d057beb36thrust24THRUST_300001_SM_1000_NS12placeholders2_6E)
_ZN34_INTERNAL_29afbb46_4_k_cu_d057beb36thrust24THRUST_300001_SM_1000_NS12placeholders2_6E:
	.zero		1
	.type		_ZN34_INTERNAL_29afbb46_4_k_cu_d057beb34cuda3std3__45__cpo4rendE,@object
	.size		_ZN34_INTERNAL_29afbb46_4_k_cu_d057beb34cuda3std3__45__cpo4rendE,(_ZN34_INTERNAL_29afbb46_4_k_cu_d057beb34cuda3std6ranges3__45__cpo9iter_swapE - _ZN34_INTERNAL_29afbb46_4_k_cu_d057beb34cuda3std3__45__cpo4rendE)
_ZN34_INTERNAL_29afbb46_4_k_cu_d057beb34cuda3std3__45__cpo4rendE:
	.zero		1
	.type		_ZN34_INTERNAL_29afbb46_4_k_cu_d057beb34cuda3std6ranges3__45__cpo9iter_swapE,@object
	.size		_ZN34_INTERNAL_29afbb46_4_k_cu_d057beb34cuda3std6ranges3__45__cpo9iter_swapE,(_ZN34_INTERNAL_29afbb46_4_k_cu_d057beb34cuda3std3__48unexpectE - _ZN34_INTERNAL_29afbb46_4_k_cu_d057beb34cuda3std6ranges3__45__cpo9iter_swapE)
_ZN34_INTERNAL_29afbb46_4_k_cu_d057beb34cuda3std6ranges3__45__cpo9iter_swapE:
	.zero		1
	.type		_ZN34_INTERNAL_29afbb46_4_k_cu_d057beb34cuda3std3__48unexpectE,@object
	.size		_ZN34_INTERNAL_29afbb46_4_k_cu_d057beb34cuda3std3__48unexpectE,(_ZN34_INTERNAL_29afbb46_4_k_cu_d057beb36thrust24THRUST_300001_SM_1000_NS8cuda_cub3parE - _ZN34_INTERNAL_29afbb46_4_k_cu_d057beb34cuda3std3__48unexpectE)
_ZN34_INTERNAL_29afbb46_4_k_cu_d057beb34cuda3std3__48unexpectE:
	.zero		1
	.type		_ZN34_INTERNAL_29afbb46_4_k_cu_d057beb36thrust24THRUST_300001_SM_1000_NS8cuda_cub3parE,@object
	.size		_ZN34_INTERNAL_29afbb46_4_k_cu_d057beb36thrust24THRUST_300001_SM_1000_NS8cuda_cub3parE,(_ZN34_INTERNAL_29afbb46_4_k_cu_d057beb36thrust24THRUST_300001_SM_1000_NS12placeholders2_4E - _ZN34_INTERNAL_29afbb46_4_k_cu_d057beb36thrust24THRUST_300001_SM_1000_NS8cuda_cub3parE)
_ZN34_INTERNAL_29afbb46_4_k_cu_d057beb36thrust24THRUST_300001_SM_1000_NS8cuda_cub3parE:
	.zero		1
	.type		_ZN34_INTERNAL_29afbb46_4_k_cu_d057beb36thrust24THRUST_300001_SM_1000_NS12placeholders2_4E,@object
	.size		_ZN34_INTERNAL_29afbb46_4_k_cu_d057beb36thrust24THRUST_300001_SM_1000_NS12placeholders2_4E,(_ZN34_INTERNAL_29afbb46_4_k_cu_d057beb34cuda3std3__45__cpo4cendE - _ZN34_INTERNAL_29afbb46_4_k_cu_d057beb36thrust24THRUST_300001_SM_1000_NS12placeholders2_4E)
_ZN34_INTERNAL_29afbb46_4_k_cu_d057beb36thrust24THRUST_300001_SM_1000_NS12placeholders2_4E:
	.zero		1
	.type		_ZN34_INTERNAL_29afbb46_4_k_cu_d057beb34cuda3std3__45__cpo4cendE,@object
	.size		_ZN34_INTERNAL_29afbb46_4_k_cu_d057beb34cuda3std3__45__cpo4cendE,(_ZN34_INTERNAL_29afbb46_4_k_cu_d057beb34cuda3std6ranges3__45__cpo4cendE - _ZN34_INTERNAL_29afbb46_4_k_cu_d057beb34cuda3std3__45__cpo4cendE)
_ZN34_INTERNAL_29afbb46_4_k_cu_d057beb34cuda3std3__45__cpo4cendE:
	.zero		1
	.type		_ZN34_INTERNAL_29afbb46_4_k_cu_d057beb34cuda3std6ranges3__45__cpo4cendE,@object
	.size		_ZN34_INTERNAL_29afbb46_4_k_cu_d057beb34cuda3std6ranges3__45__cpo4cendE,(_ZN34_INTERNAL_29afbb46_4_k_cu_d057beb34cuda3std3__420unreachable_sentinelE - _ZN34_INTERNAL_29afbb46_4_k_cu_d057beb34cuda3std6ranges3__45__cpo4cendE)
_ZN34_INTERNAL_29afbb46_4_k_cu_d057beb34cuda3std6ranges3__45__cpo4cendE:
	.zero		1
	.type		_ZN34_INTERNAL_29afbb46_4_k_cu_d057beb34cuda3std3__420unreachable_sentinelE,@object
	.size		_ZN34_INTERNAL_29afbb46_4_k_cu_d057beb34cuda3std3__420unreachable_sentinelE,(_ZN34_INTERNAL_29afbb46_4_k_cu_d057beb34cuda3std6ranges3__45__cpo5ssizeE - _ZN34_INTERNAL_29afbb46_4_k_cu_d057beb34cuda3std3__420unreachable_sentinelE)
_ZN34_INTERNAL_29afbb46_4_k_cu_d057beb34cuda3std3__420unreachable_sentinelE:
	.zero		1
	.type		_ZN34_INTERNAL_29afbb46_4_k_cu_d057beb34cuda3std6ranges3__45__cpo5ssizeE,@object
	.size		_ZN34_INTERNAL_29afbb46_4_k_cu_d057beb34cuda3std6ranges3__45__cpo5ssizeE,(_ZN34_INTERNAL_29afbb46_4_k_cu_d057beb36thrust24THRUST_300001_SM_1000_NS12placeholders2_8E - _ZN34_INTERNAL_29afbb46_4_k_cu_d057beb34cuda3std6ranges3__45__cpo5ssizeE)
_ZN34_INTERNAL_29afbb46_4_k_cu_d057beb34cuda3std6ranges3__45__cpo5ssizeE:
	.zero		1
	.type		_ZN34_INTERNAL_29afbb46_4_k_cu_d057beb36thrust24THRUST_300001_SM_1000_NS12placeholders2_8E,@object
	.size		_ZN34_INTERNAL_29afbb46_4_k_cu_d057beb36thrust24THRUST_300001_SM_1000_NS12placeholders2_8E,(_ZN34_INTERNAL_29afbb46_4_k_cu_d057beb34cuda3std3__45__cpo5crendE - _ZN34_INTERNAL_29afbb46_4_k_cu_d057beb36thrust24THRUST_300001_SM_1000_NS12placeholders2_8E)
_ZN34_INTERNAL_29afbb46_4_k_cu_d057beb36thrust24THRUST_300001_SM_1000_NS12placeholders2_8E:
	.zero		1
	.type		_ZN34_INTERNAL_29afbb46_4_k_cu_d057beb34cuda3std3__45__cpo5crendE,@object
	.size		_ZN34_INTERNAL_29afbb46_4_k_cu_d057beb34cuda3std3__45__cpo5crendE,(_ZN34_INTERNAL_29afbb46_4_k_cu_d057beb34cuda3std6ranges3__45__cpo4prevE - _ZN34_INTERNAL_29afbb46_4_k_cu_d057beb34cuda3std3__45__cpo5crendE)
_ZN34_INTERNAL_29afbb46_4_k_cu_d057beb34cuda3std3__45__cpo5crendE:
	.zero		1
	.type		_ZN34_INTERNAL_29afbb46_4_k_cu_d057beb34cuda3std6ranges3__45__cpo4prevE,@object
	.size		_ZN34_INTERNAL_29afbb46_4_k_cu_d057beb34cuda3std6ranges3__45__cpo4prevE,(_ZN34_INTERNAL_29afbb46_4_k_cu_d057beb34cuda3std6ranges3__45__cpo9iter_moveE - _ZN34_INTERNAL_29afbb46_4_k_cu_d057beb34cuda3std6ranges3__45__cpo4prevE)
_ZN34_INTERNAL_29afbb46_4_k_cu_d057beb34cuda3std6ranges3__45__cpo4prevE:
	.zero		1
	.type		_ZN34_INTERNAL_29afbb46_4_k_cu_d057beb34cuda3std6ranges3__45__cpo9iter_moveE,@object
	.size		_ZN34_INTERNAL_29afbb46_4_k_cu_d057beb34cuda3std6ranges3__45__cpo9iter_moveE,(_ZN34_INTERNAL_29afbb46_4_k_cu_d057beb36thrust24THRUST_300001_SM_1000_NS6system6detail10sequential3seqE - _ZN34_INTERNAL_29afbb46_4_k_cu_d057beb34cuda3std6ranges3__45__cpo9iter_moveE)
_ZN34_INTERNAL_29afbb46_4_k_cu_d057beb34cuda3std6ranges3__45__cpo9iter_moveE:
	.zero		1
	.type		_ZN34_INTERNAL_29afbb46_4_k_cu_d057beb36thrust24THRUST_300001_SM_1000_NS6system6detail10sequential3seqE,@object
	.size		_ZN34_INTERNAL_29afbb46_4_k_cu_d057beb36thrust24THRUST_300001_SM_1000_NS6system6detail10sequential3seqE,(.L_34 - _ZN34_INTERNAL_29afbb46_4_k_cu_d057beb36thrust24THRUST_300001_SM_1000_NS6system6detail10sequential3seqE)
_ZN34_INTERNAL_29afbb46_4_k_cu_d057beb36thrust24THRUST_300001_SM_1000_NS6system6detail10sequential3seqE:
	.zero		1
.L_34:


//--------------------- .nv.constant0._ZN3cub18CUB_300001_SM_10006detail8for_each13static_kernelINS2_12policy_hub_t12policy_500_tEmN6thrust24THRUST_300001_SM_1000_NS8cuda_cub20__uninitialized_fill7functorINS7_10device_ptrINS7_7complexIdEEEESD_EEEEvT0_T1_ --------------------------
	.section	.nv.constant0._ZN3cub18CUB_300001_SM_10006detail8for_each13static_kernelINS2_12policy_hub_t12policy_500_tEmN6thrust24THRUST_300001_SM_1000_NS8cuda_cub20__uninitialized_fill7functorINS7_10device_ptrINS7_7complexIdEEEESD_EEEEvT0_T1_,"a",@progbits
	.sectionflags	@""
	.align	4
.nv.constant0._ZN3cub18CUB_300001_SM_10006detail8for_each13static_kernelINS2_12policy_hub_t12policy_500_tEmN6thrust24THRUST_300001_SM_1000_NS8cuda_cub20__uninitialized_fill7functorINS7_10device_ptrINS7_7complexIdEEEESD_EEEEvT0_T1_:
	.zero		944


//--------------------- .nv.constant0._ZN3cub18CUB_300001_SM_10006detail11EmptyKernelIvEEvv --------------------------
	.section	.nv.constant0._ZN3cub18CUB_300001_SM_10006detail11EmptyKernelIvEEvv,"a",@progbits
	.sectionflags	@""
	.align	4
.nv.constant0._ZN3cub18CUB_300001_SM_10006detail11EmptyKernelIvEEvv:
	.zero		896


//--------------------- .nv.constant0._Z19inverse_qft_segmentiPN6thrust24THRUST_300001_SM_1000_NS7complexIdEE --------------------------
	.section	.nv.constant0._Z19inverse_qft_segmentiPN6thrust24THRUST_300001_SM_1000_NS7complexIdEE,"a",@progbits
	.sectionflags	@""
	.align	4
.nv.constant0._Z19inverse_qft_segmentiPN6thrust24THRUST_300001_SM_1000_NS7complexIdEE:
	.zero		912


//--------------------- .nv.constant0._Z11qft_segmentiPN6thrust24THRUST_300001_SM_1000_NS7complexIdEE --------------------------
	.section	.nv.constant0._Z11qft_segmentiPN6thrust24THRUST_300001_SM_1000_NS7complexIdEE,"a",@progbits
	.sectionflags	@""
	.align	4
.nv.constant0._Z11qft_segmentiPN6thrust24THRUST_300001_SM_1000_NS7complexIdEE:
	.zero		912


//--------------------- .nv.constant0._Z17apply_gate_kernelPN6thrust24THRUST_300001_SM_1000_NS7complexIdEEiiid --------------------------
	.section	.nv.constant0._Z17apply_gate_kernelPN6thrust24THRUST_300001_SM_1000_NS7complexIdEEiiid,"a",@progbits
	.sectionflags	@""
	.align	4
.nv.constant0._Z17apply_gate_kernelPN6thrust24THRUST_300001_SM_1000_NS7complexIdEEiiid:
	.zero		928


//--------------------- .nv.constant0._Z16swap_gate_kernelPN6thrust24THRUST_300001_SM_1000_NS7complexIdEEii --------------------------
	.section	.nv.constant0._Z16swap_gate_kernelPN6thrust24THRUST_300001_SM_1000_NS7complexIdEEii,"a",@progbits
	.sectionflags	@""
	.align	4
.nv.constant0._Z16swap_gate_kernelPN6thrust24THRUST_300001_SM_1000_NS7complexIdEEii:
	.zero		912


//--------------------- .nv.constant0._Z17gpu_prepare_statePN6thrust24THRUST_300001_SM_1000_NS7complexIdEEiS2_ --------------------------
	.section	.nv.constant0._Z17gpu_prepare_statePN6thrust24THRUST_300001_SM_1000_NS7complexIdEEiS2_,"a",@progbits
	.sectionflags	@""
	.align	4
.nv.constant0._Z17gpu_prepare_statePN6thrust24THRUST_300001_SM_1000_NS7complexIdEEiS2_:
	.zero		928


//--------------------- SYMBOLS --------------------------

	.type		.nv.reservedSmem.offset0,@object
	.size		.nv.reservedSmem.offset0,0x4
